//
// Generated by NVIDIA NVVM Compiler
//
// Compiler Build ID: CL-36424714
// Cuda compilation tools, release 13.0, V13.0.88
// Based on NVVM 20.0.0
//

.version 9.0
.target sm_100
.address_size 64

	// .globl	hyperedge_clustering

.visible .entry hyperedge_clustering(
	.param .u32 hyperedge_clustering_param_0,
	.param .u32 hyperedge_clustering_param_1,
	.param .u64 .ptr .align 1 hyperedge_clustering_param_2,
	.param .u64 .ptr .align 1 hyperedge_clustering_param_3,
	.param .u64 .ptr .align 1 hyperedge_clustering_param_4
)
{
	.reg .pred 	%p<5>;
	.reg .b32 	%r<22>;
	.reg .b64 	%rd<9>;

	ld.param.u32 	%r11, [hyperedge_clustering_param_0];
	ld.param.u32 	%r10, [hyperedge_clustering_param_1];
	ld.param.u64 	%rd1, [hyperedge_clustering_param_3];
	ld.param.u64 	%rd2, [hyperedge_clustering_param_4];
	mov.u32 	%r12, %ctaid.x;
	mov.u32 	%r13, %ntid.x;
	mov.u32 	%r14, %tid.x;
	mad.lo.s32 	%r1, %r12, %r13, %r14;
	setp.ge.s32 	%p1, %r1, %r11;
	@%p1 bra 	$L__BB0_9;
	cvta.to.global.u64 	%rd3, %rd1;
	mul.wide.s32 	%rd4, %r1, 4;
	add.s64 	%rd5, %rd3, %rd4;
	ld.global.u32 	%r15, [%rd5];
	ld.global.u32 	%r16, [%rd5+4];
	sub.s32 	%r2, %r16, %r15;
	shr.s32 	%r3, %r10, 2;
	add.s32 	%r4, %r3, -1;
	setp.gt.s32 	%p2, %r2, 2;
	@%p2 bra 	$L__BB0_3;
	and.b32  	%r21, %r4, %r1;
	bra.uni 	$L__BB0_8;
$L__BB0_3:
	setp.gt.u32 	%p3, %r2, 4;
	@%p3 bra 	$L__BB0_5;
	and.b32  	%r20, %r4, %r1;
	add.s32 	%r21, %r20, %r3;
	bra.uni 	$L__BB0_8;
$L__BB0_5:
	setp.gt.u32 	%p4, %r2, 8;
	@%p4 bra 	$L__BB0_7;
	shl.b32 	%r18, %r3, 1;
	and.b32  	%r19, %r4, %r1;
	add.s32 	%r21, %r18, %r19;
	bra.uni 	$L__BB0_8;
$L__BB0_7:
	and.b32  	%r17, %r4, %r1;
	mad.lo.s32 	%r21, %r3, 3, %r17;
$L__BB0_8:
	cvta.to.global.u64 	%rd6, %rd2;
	add.s64 	%rd8, %rd6, %rd4;
	st.global.u32 	[%rd8], %r21;
$L__BB0_9:
	ret;

}
	// .globl	compute_node_preferences
.visible .entry compute_node_preferences(
	.param .u32 compute_node_preferences_param_0,
	.param .u32 compute_node_preferences_param_1,
	.param .u32 compute_node_preferences_param_2,
	.param .u64 .ptr .align 1 compute_node_preferences_param_3,
	.param .u64 .ptr .align 1 compute_node_preferences_param_4,
	.param .u64 .ptr .align 1 compute_node_preferences_param_5,
	.param .u64 .ptr .align 1 compute_node_preferences_param_6,
	.param .u64 .ptr .align 1 compute_node_preferences_param_7,
	.param .u64 .ptr .align 1 compute_node_preferences_param_8,
	.param .u64 .ptr .align 1 compute_node_preferences_param_9,
	.param .u64 .ptr .align 1 compute_node_preferences_param_10
)
{
	.local .align 16 .b8 	__local_depot1[1024];
	.reg .b64 	%SP;
	.reg .b64 	%SPL;
	.reg .pred 	%p<63>;
	.reg .b16 	%rs<4>;
	.reg .b32 	%r<159>;
	.reg .b64 	%rd<74>;

	mov.u64 	%SPL, __local_depot1;
	ld.param.u32 	%r73, [compute_node_preferences_param_0];
	ld.param.u32 	%r71, [compute_node_preferences_param_1];
	ld.param.u32 	%r72, [compute_node_preferences_param_2];
	ld.param.u64 	%rd17, [compute_node_preferences_param_3];
	ld.param.u64 	%rd12, [compute_node_preferences_param_4];
	ld.param.u64 	%rd18, [compute_node_preferences_param_5];
	ld.param.u64 	%rd19, [compute_node_preferences_param_6];
	ld.param.u64 	%rd13, [compute_node_preferences_param_7];
	ld.param.u64 	%rd14, [compute_node_preferences_param_8];
	ld.param.u64 	%rd15, [compute_node_preferences_param_9];
	ld.param.u64 	%rd16, [compute_node_preferences_param_10];
	cvta.to.global.u64 	%rd1, %rd19;
	cvta.to.global.u64 	%rd2, %rd18;
	cvta.to.global.u64 	%rd3, %rd17;
	add.u64 	%rd4, %SPL, 0;
	mov.u32 	%r74, %ctaid.x;
	mov.u32 	%r75, %ntid.x;
	mov.u32 	%r76, %tid.x;
	mad.lo.s32 	%r1, %r74, %r75, %r76;
	setp.ge.s32 	%p1, %r1, %r73;
	@%p1 bra 	$L__BB1_46;
	cvta.to.global.u64 	%rd21, %rd12;
	mul.wide.s32 	%rd22, %r1, 4;
	add.s64 	%rd23, %rd21, %rd22;
	ld.global.u32 	%r147, [%rd23];
	ld.global.u32 	%r3, [%rd23+4];
	sub.s32 	%r4, %r3, %r147;
	min.s32 	%r5, %r72, 256;
	setp.lt.s32 	%p2, %r72, 1;
	@%p2 bra 	$L__BB1_14;
	and.b32  	%r6, %r5, 15;
	setp.lt.u32 	%p3, %r72, 16;
	mov.b32 	%r128, 0;
	@%p3 bra 	$L__BB1_5;
	and.b32  	%r128, %r5, 496;
	cvt.u16.u32 	%rs1, %r5;
	shr.u16 	%rs2, %rs1, 4;
	and.b16  	%rs3, %rs2, 31;
	mul.wide.u16 	%r78, %rs3, 16;
	neg.s32 	%r132, %r78;
	add.s64 	%rd73, %rd4, 32;
$L__BB1_4:
	.pragma "nounroll";
	mov.b32 	%r79, 0;
	st.local.v4.u32 	[%rd73+-32], {%r79, %r79, %r79, %r79};
	st.local.v4.u32 	[%rd73+-16], {%r79, %r79, %r79, %r79};
	st.local.v4.u32 	[%rd73], {%r79, %r79, %r79, %r79};
	st.local.v4.u32 	[%rd73+16], {%r79, %r79, %r79, %r79};
	add.s32 	%r132, %r132, 16;
	add.s64 	%rd73, %rd73, 64;
	setp.eq.s32 	%p4, %r132, 0;
	@%p4 bra 	$L__BB1_5;
	bra.uni 	$L__BB1_4;
$L__BB1_5:
	setp.eq.s32 	%p5, %r6, 0;
	@%p5 bra 	$L__BB1_14;
	and.b32  	%r10, %r5, 7;
	setp.lt.u32 	%p6, %r6, 8;
	@%p6 bra 	$L__BB1_8;
	mul.wide.u32 	%rd24, %r128, 4;
	add.s64 	%rd25, %rd4, %rd24;
	mov.b32 	%r80, 0;
	st.local.u32 	[%rd25], %r80;
	st.local.u32 	[%rd25+4], %r80;
	st.local.u32 	[%rd25+8], %r80;
	st.local.u32 	[%rd25+12], %r80;
	st.local.u32 	[%rd25+16], %r80;
	st.local.u32 	[%rd25+20], %r80;
	st.local.u32 	[%rd25+24], %r80;
	st.local.u32 	[%rd25+28], %r80;
	add.s32 	%r128, %r128, 8;
$L__BB1_8:
	setp.eq.s32 	%p7, %r10, 0;
	@%p7 bra 	$L__BB1_14;
	and.b32  	%r13, %r5, 3;
	setp.lt.u32 	%p8, %r10, 4;
	@%p8 bra 	$L__BB1_11;
	mul.wide.u32 	%rd26, %r128, 4;
	add.s64 	%rd27, %rd4, %rd26;
	mov.b32 	%r81, 0;
	st.local.u32 	[%rd27], %r81;
	st.local.u32 	[%rd27+4], %r81;
	st.local.u32 	[%rd27+8], %r81;
	st.local.u32 	[%rd27+12], %r81;
	add.s32 	%r128, %r128, 4;
$L__BB1_11:
	setp.eq.s32 	%p9, %r13, 0;
	@%p9 bra 	$L__BB1_14;
	mul.wide.u32 	%rd28, %r128, 4;
	add.s64 	%rd72, %rd4, %rd28;
	neg.s32 	%r131, %r13;
$L__BB1_13:
	.pragma "nounroll";
	mov.b32 	%r82, 0;
	st.local.u32 	[%rd72], %r82;
	add.s64 	%rd72, %rd72, 4;
	add.s32 	%r131, %r131, 1;
	setp.ne.s32 	%p10, %r131, 0;
	@%p10 bra 	$L__BB1_13;
$L__BB1_14:
	setp.ge.s32 	%p11, %r147, %r3;
	mov.b32 	%r139, 0;
	mov.u32 	%r140, %r139;
	@%p11 bra 	$L__BB1_41;
	sub.s32 	%r86, %r147, %r3;
	setp.gt.u32 	%p12, %r86, -4;
	mov.b32 	%r140, 0;
	mov.u32 	%r139, %r140;
	@%p12 bra 	$L__BB1_34;
	and.b32  	%r88, %r4, -4;
	neg.s32 	%r133, %r88;
	mov.b32 	%r140, 0;
$L__BB1_17:
	mul.wide.s32 	%rd29, %r147, 4;
	add.s64 	%rd30, %rd3, %rd29;
	add.s64 	%rd11, %rd30, 8;
	ld.global.u32 	%r26, [%rd30];
	mul.wide.s32 	%rd31, %r26, 4;
	add.s64 	%rd32, %rd2, %rd31;
	ld.global.u32 	%r27, [%rd32];
	setp.lt.s32 	%p13, %r27, 0;
	setp.ge.s32 	%p14, %r27, %r5;
	or.pred  	%p15, %p13, %p14;
	@%p15 bra 	$L__BB1_21;
	mul.wide.s32 	%rd33, %r26, 4;
	add.s64 	%rd34, %rd1, %rd33;
	ld.global.u32 	%r89, [%rd34];
	ld.global.u32 	%r90, [%rd34+4];
	sub.s32 	%r91, %r90, %r89;
	setp.lt.s32 	%p16, %r91, 4;
	setp.lt.s32 	%p17, %r91, 7;
	selp.b32 	%r92, 2, 1, %p17;
	selp.b32 	%r93, 4, %r92, %p16;
	mul.wide.u32 	%rd35, %r27, 4;
	add.s64 	%rd36, %rd4, %rd35;
	ld.local.u32 	%r94, [%rd36];
	add.s32 	%r28, %r93, %r94;
	st.local.u32 	[%rd36], %r28;
	setp.gt.s32 	%p18, %r28, %r139;
	@%p18 bra 	$L__BB1_20;
	setp.ne.s32 	%p19, %r28, %r139;
	setp.ge.s32 	%p20, %r27, %r140;
	or.pred  	%p21, %p19, %p20;
	@%p21 bra 	$L__BB1_21;
$L__BB1_20:
	mov.u32 	%r139, %r28;
	mov.u32 	%r140, %r27;
$L__BB1_21:
	ld.global.u32 	%r31, [%rd11+-4];
	mul.wide.s32 	%rd37, %r31, 4;
	add.s64 	%rd38, %rd2, %rd37;
	ld.global.u32 	%r32, [%rd38];
	setp.lt.s32 	%p22, %r32, 0;
	setp.ge.s32 	%p23, %r32, %r5;
	or.pred  	%p24, %p22, %p23;
	@%p24 bra 	$L__BB1_25;
	mul.wide.s32 	%rd39, %r31, 4;
	add.s64 	%rd40, %rd1, %rd39;
	ld.global.u32 	%r95, [%rd40];
	ld.global.u32 	%r96, [%rd40+4];
	sub.s32 	%r97, %r96, %r95;
	setp.lt.s32 	%p25, %r97, 4;
	setp.lt.s32 	%p26, %r97, 7;
	selp.b32 	%r98, 2, 1, %p26;
	selp.b32 	%r99, 4, %r98, %p25;
	mul.wide.u32 	%rd41, %r32, 4;
	add.s64 	%rd42, %rd4, %rd41;
	ld.local.u32 	%r100, [%rd42];
	add.s32 	%r33, %r99, %r100;
	st.local.u32 	[%rd42], %r33;
	setp.gt.s32 	%p27, %r33, %r139;
	@%p27 bra 	$L__BB1_24;
	setp.ne.s32 	%p28, %r33, %r139;
	setp.ge.s32 	%p29, %r32, %r140;
	or.pred  	%p30, %p28, %p29;
	@%p30 bra 	$L__BB1_25;
$L__BB1_24:
	mov.u32 	%r139, %r33;
	mov.u32 	%r140, %r32;
$L__BB1_25:
	ld.global.u32 	%r36, [%rd11];
	mul.wide.s32 	%rd43, %r36, 4;
	add.s64 	%rd44, %rd2, %rd43;
	ld.global.u32 	%r37, [%rd44];
	setp.lt.s32 	%p31, %r37, 0;
	setp.ge.s32 	%p32, %r37, %r5;
	or.pred  	%p33, %p31, %p32;
	@%p33 bra 	$L__BB1_29;
	mul.wide.s32 	%rd45, %r36, 4;
	add.s64 	%rd46, %rd1, %rd45;
	ld.global.u32 	%r101, [%rd46];
	ld.global.u32 	%r102, [%rd46+4];
	sub.s32 	%r103, %r102, %r101;
	setp.lt.s32 	%p34, %r103, 4;
	setp.lt.s32 	%p35, %r103, 7;
	selp.b32 	%r104, 2, 1, %p35;
	selp.b32 	%r105, 4, %r104, %p34;
	mul.wide.u32 	%rd47, %r37, 4;
	add.s64 	%rd48, %rd4, %rd47;
	ld.local.u32 	%r106, [%rd48];
	add.s32 	%r38, %r105, %r106;
	st.local.u32 	[%rd48], %r38;
	setp.gt.s32 	%p36, %r38, %r139;
	@%p36 bra 	$L__BB1_28;
	setp.ne.s32 	%p37, %r38, %r139;
	setp.ge.s32 	%p38, %r37, %r140;
	or.pred  	%p39, %p37, %p38;
	@%p39 bra 	$L__BB1_29;
$L__BB1_28:
	mov.u32 	%r139, %r38;
	mov.u32 	%r140, %r37;
$L__BB1_29:
	ld.global.u32 	%r41, [%rd11+4];
	mul.wide.s32 	%rd49, %r41, 4;
	add.s64 	%rd50, %rd2, %rd49;
	ld.global.u32 	%r42, [%rd50];
	setp.lt.s32 	%p40, %r42, 0;
	setp.ge.s32 	%p41, %r42, %r5;
	or.pred  	%p42, %p40, %p41;
	@%p42 bra 	$L__BB1_33;
	add.s64 	%rd52, %rd1, %rd49;
	ld.global.u32 	%r107, [%rd52];
	ld.global.u32 	%r108, [%rd52+4];
	sub.s32 	%r109, %r108, %r107;
	setp.lt.s32 	%p43, %r109, 4;
	setp.lt.s32 	%p44, %r109, 7;
	selp.b32 	%r110, 2, 1, %p44;
	selp.b32 	%r111, 4, %r110, %p43;
	mul.wide.u32 	%rd53, %r42, 4;
	add.s64 	%rd54, %rd4, %rd53;
	ld.local.u32 	%r112, [%rd54];
	add.s32 	%r43, %r111, %r112;
	st.local.u32 	[%rd54], %r43;
	setp.gt.s32 	%p45, %r43, %r139;
	@%p45 bra 	$L__BB1_32;
	setp.ne.s32 	%p46, %r43, %r139;
	setp.ge.s32 	%p47, %r42, %r140;
	or.pred  	%p48, %p46, %p47;
	@%p48 bra 	$L__BB1_33;
$L__BB1_32:
	mov.u32 	%r139, %r43;
	mov.u32 	%r140, %r42;
$L__BB1_33:
	add.s32 	%r147, %r147, 4;
	add.s32 	%r133, %r133, 4;
	setp.ne.s32 	%p49, %r133, 0;
	@%p49 bra 	$L__BB1_17;
$L__BB1_34:
	and.b32  	%r53, %r4, 3;
	setp.eq.s32 	%p50, %r53, 0;
	@%p50 bra 	$L__BB1_41;
	neg.s32 	%r150, %r53;
$L__BB1_36:
	.pragma "nounroll";
	mul.wide.s32 	%rd55, %r147, 4;
	add.s64 	%rd56, %rd3, %rd55;
	ld.global.u32 	%r59, [%rd56];
	mul.wide.s32 	%rd57, %r59, 4;
	add.s64 	%rd58, %rd2, %rd57;
	ld.global.u32 	%r60, [%rd58];
	setp.lt.s32 	%p51, %r60, 0;
	setp.ge.s32 	%p52, %r60, %r5;
	or.pred  	%p53, %p51, %p52;
	@%p53 bra 	$L__BB1_40;
	add.s64 	%rd60, %rd1, %rd57;
	ld.global.u32 	%r113, [%rd60];
	ld.global.u32 	%r114, [%rd60+4];
	sub.s32 	%r115, %r114, %r113;
	setp.lt.s32 	%p54, %r115, 4;
	setp.lt.s32 	%p55, %r115, 7;
	selp.b32 	%r116, 2, 1, %p55;
	selp.b32 	%r117, 4, %r116, %p54;
	mul.wide.u32 	%rd61, %r60, 4;
	add.s64 	%rd62, %rd4, %rd61;
	ld.local.u32 	%r118, [%rd62];
	add.s32 	%r61, %r117, %r118;
	st.local.u32 	[%rd62], %r61;
	setp.gt.s32 	%p56, %r61, %r139;
	@%p56 bra 	$L__BB1_39;
	setp.ne.s32 	%p57, %r61, %r139;
	setp.ge.s32 	%p58, %r60, %r140;
	or.pred  	%p59, %p57, %p58;
	@%p59 bra 	$L__BB1_40;
$L__BB1_39:
	mov.u32 	%r139, %r61;
	mov.u32 	%r140, %r60;
$L__BB1_40:
	add.s32 	%r147, %r147, 1;
	add.s32 	%r150, %r150, 1;
	setp.ne.s32 	%p60, %r150, 0;
	@%p60 bra 	$L__BB1_36;
$L__BB1_41:
	setp.lt.s32 	%p61, %r4, 4;
	@%p61 bra 	$L__BB1_45;
	setp.gt.u32 	%p62, %r4, 8;
	@%p62 bra 	$L__BB1_44;
	add.s32 	%r140, %r140, %r4;
	bra.uni 	$L__BB1_45;
$L__BB1_44:
	shl.b32 	%r119, %r140, 1;
	add.s32 	%r140, %r119, %r4;
$L__BB1_45:
	add.s32 	%r120, %r140, %r1;
	rem.s32 	%r121, %r120, %r71;
	cvta.to.global.u64 	%rd63, %rd13;
	mul.wide.s32 	%rd64, %r1, 4;
	add.s64 	%rd65, %rd63, %rd64;
	st.global.u32 	[%rd65], %r1;
	cvta.to.global.u64 	%rd66, %rd14;
	add.s64 	%rd67, %rd66, %rd64;
	st.global.u32 	[%rd67], %r121;
	cvta.to.global.u64 	%rd68, %rd15;
	add.s64 	%rd69, %rd68, %rd64;
	st.global.u32 	[%rd69], %r139;
	shl.b32 	%r122, %r139, 16;
	shl.b32 	%r123, %r4, 8;
	rem.s32 	%r124, %r1, %r71;
	add.s32 	%r125, %r123, %r71;
	add.s32 	%r126, %r125, %r122;
	sub.s32 	%r127, %r126, %r124;
	cvta.to.global.u64 	%rd70, %rd16;
	add.s64 	%rd71, %rd70, %rd64;
	st.global.u32 	[%rd71], %r127;
$L__BB1_46:
	ret;

}
	// .globl	execute_node_assignments
.visible .entry execute_node_assignments(
	.param .u32 execute_node_assignments_param_0,
	.param .u32 execute_node_assignments_param_1,
	.param .u32 execute_node_assignments_param_2,
	.param .u64 .ptr .align 1 execute_node_assignments_param_3,
	.param .u64 .ptr .align 1 execute_node_assignments_param_4,
	.param .u64 .ptr .align 1 execute_node_assignments_param_5,
	.param .u64 .ptr .align 1 execute_node_assignments_param_6
)
{
	.reg .pred 	%p<50>;
	.reg .b32 	%r<64>;
	.reg .b64 	%rd<57>;

	ld.param.u32 	%r22, [execute_node_assignments_param_0];
	ld.param.u32 	%r23, [execute_node_assignments_param_1];
	ld.param.u32 	%r24, [execute_node_assignments_param_2];
	ld.param.u64 	%rd18, [execute_node_assignments_param_3];
	ld.param.u64 	%rd19, [execute_node_assignments_param_4];
	ld.param.u64 	%rd20, [execute_node_assignments_param_5];
	ld.param.u64 	%rd21, [execute_node_assignments_param_6];
	cvta.to.global.u64 	%rd1, %rd20;
	cvta.to.global.u64 	%rd2, %rd21;
	cvta.to.global.u64 	%rd3, %rd19;
	cvta.to.global.u64 	%rd4, %rd18;
	mov.u32 	%r25, %ctaid.x;
	mov.u32 	%r26, %tid.x;
	or.b32  	%r27, %r25, %r26;
	setp.ne.s32 	%p1, %r27, 0;
	setp.lt.s32 	%p2, %r22, 1;
	or.pred  	%p3, %p1, %p2;
	@%p3 bra 	$L__BB2_26;
	setp.lt.s32 	%p4, %r23, 1;
	@%p4 bra 	$L__BB2_10;
	mov.b32 	%r59, 0;
$L__BB2_3:
	mul.wide.u32 	%rd43, %r59, 4;
	add.s64 	%rd44, %rd4, %rd43;
	ld.global.u32 	%r2, [%rd44];
	add.s64 	%rd45, %rd3, %rd43;
	ld.global.u32 	%r50, [%rd45];
	setp.ge.u32 	%p44, %r2, %r22;
	setp.ge.u32 	%p45, %r50, %r23;
	or.pred  	%p46, %p44, %p45;
	@%p46 bra 	$L__BB2_9;
	mov.b32 	%r60, 0;
$L__BB2_5:
	add.s32 	%r52, %r60, %r50;
	rem.u32 	%r5, %r52, %r23;
	mul.wide.u32 	%rd46, %r5, 4;
	add.s64 	%rd5, %rd2, %rd46;
	ld.global.u32 	%r53, [%rd5];
	setp.lt.s32 	%p47, %r53, %r24;
	@%p47 bra 	$L__BB2_8;
	add.s32 	%r60, %r60, 1;
	setp.eq.s32 	%p48, %r60, %r23;
	@%p48 bra 	$L__BB2_7;
	bra.uni 	$L__BB2_5;
$L__BB2_7:
	rem.s32 	%r54, %r2, %r23;
	mul.wide.u32 	%rd47, %r2, 4;
	add.s64 	%rd48, %rd1, %rd47;
	st.global.u32 	[%rd48], %r54;
	mul.wide.u32 	%rd49, %r54, 4;
	add.s64 	%rd50, %rd2, %rd49;
	ld.global.u32 	%r55, [%rd50];
	add.s32 	%r56, %r55, 1;
	st.global.u32 	[%rd50], %r56;
	bra.uni 	$L__BB2_9;
$L__BB2_8:
	mul.wide.u32 	%rd51, %r2, 4;
	add.s64 	%rd52, %rd1, %rd51;
	st.global.u32 	[%rd52], %r5;
	ld.global.u32 	%r57, [%rd5];
	add.s32 	%r58, %r57, 1;
	st.global.u32 	[%rd5], %r58;
$L__BB2_9:
	add.s32 	%r59, %r59, 1;
	setp.eq.s32 	%p49, %r59, %r22;
	@%p49 bra 	$L__BB2_26;
	bra.uni 	$L__BB2_3;
$L__BB2_10:
	and.b32  	%r8, %r22, 3;
	setp.lt.u32 	%p5, %r22, 4;
	mov.b32 	%r62, 0;
	@%p5 bra 	$L__BB2_21;
	and.b32  	%r62, %r22, 2147483644;
	neg.s32 	%r61, %r62;
	add.s64 	%rd54, %rd4, 8;
	add.s64 	%rd53, %rd3, 8;
$L__BB2_12:
	ld.global.u32 	%r12, [%rd54+-8];
	ld.global.u32 	%r29, [%rd53+-8];
	setp.ge.u32 	%p6, %r12, %r22;
	setp.gt.s32 	%p7, %r29, -1;
	setp.lt.s32 	%p8, %r29, %r23;
	and.pred  	%p9, %p7, %p8;
	not.pred 	%p11, %p9;
	or.pred  	%p12, %p6, %p11;
	@%p12 bra 	$L__BB2_14;
	rem.s32 	%r30, %r12, %r23;
	mul.wide.u32 	%rd22, %r12, 4;
	add.s64 	%rd23, %rd1, %rd22;
	st.global.u32 	[%rd23], %r30;
	mul.wide.u32 	%rd24, %r30, 4;
	add.s64 	%rd25, %rd2, %rd24;
	ld.global.u32 	%r31, [%rd25];
	add.s32 	%r32, %r31, 1;
	st.global.u32 	[%rd25], %r32;
$L__BB2_14:
	ld.global.u32 	%r13, [%rd54+-4];
	ld.global.u32 	%r33, [%rd53+-4];
	setp.ge.u32 	%p13, %r13, %r22;
	setp.gt.s32 	%p14, %r33, -1;
	setp.lt.s32 	%p15, %r33, %r23;
	and.pred  	%p16, %p14, %p15;
	not.pred 	%p18, %p16;
	or.pred  	%p19, %p13, %p18;
	@%p19 bra 	$L__BB2_16;
	rem.s32 	%r34, %r13, %r23;
	mul.wide.u32 	%rd26, %r13, 4;
	add.s64 	%rd27, %rd1, %rd26;
	st.global.u32 	[%rd27], %r34;
	mul.wide.u32 	%rd28, %r34, 4;
	add.s64 	%rd29, %rd2, %rd28;
	ld.global.u32 	%r35, [%rd29];
	add.s32 	%r36, %r35, 1;
	st.global.u32 	[%rd29], %r36;
$L__BB2_16:
	ld.global.u32 	%r14, [%rd54];
	ld.global.u32 	%r37, [%rd53];
	setp.ge.u32 	%p20, %r14, %r22;
	setp.gt.s32 	%p21, %r37, -1;
	setp.lt.s32 	%p22, %r37, %r23;
	and.pred  	%p23, %p21, %p22;
	not.pred 	%p25, %p23;
	or.pred  	%p26, %p20, %p25;
	@%p26 bra 	$L__BB2_18;
	rem.s32 	%r38, %r14, %r23;
	mul.wide.u32 	%rd30, %r14, 4;
	add.s64 	%rd31, %rd1, %rd30;
	st.global.u32 	[%rd31], %r38;
	mul.wide.u32 	%rd32, %r38, 4;
	add.s64 	%rd33, %rd2, %rd32;
	ld.global.u32 	%r39, [%rd33];
	add.s32 	%r40, %r39, 1;
	st.global.u32 	[%rd33], %r40;
$L__BB2_18:
	ld.global.u32 	%r15, [%rd54+4];
	ld.global.u32 	%r41, [%rd53+4];
	setp.ge.u32 	%p27, %r15, %r22;
	setp.gt.s32 	%p28, %r41, -1;
	setp.lt.s32 	%p29, %r41, %r23;
	and.pred  	%p30, %p28, %p29;
	not.pred 	%p32, %p30;
	or.pred  	%p33, %p27, %p32;
	@%p33 bra 	$L__BB2_20;
	rem.s32 	%r42, %r15, %r23;
	mul.wide.u32 	%rd34, %r15, 4;
	add.s64 	%rd35, %rd1, %rd34;
	st.global.u32 	[%rd35], %r42;
	mul.wide.u32 	%rd36, %r42, 4;
	add.s64 	%rd37, %rd2, %rd36;
	ld.global.u32 	%r43, [%rd37];
	add.s32 	%r44, %r43, 1;
	st.global.u32 	[%rd37], %r44;
$L__BB2_20:
	add.s32 	%r61, %r61, 4;
	add.s64 	%rd54, %rd54, 16;
	add.s64 	%rd53, %rd53, 16;
	setp.ne.s32 	%p34, %r61, 0;
	@%p34 bra 	$L__BB2_12;
$L__BB2_21:
	setp.eq.s32 	%p35, %r8, 0;
	@%p35 bra 	$L__BB2_26;
	mul.wide.u32 	%rd38, %r62, 4;
	add.s64 	%rd56, %rd3, %rd38;
	add.s64 	%rd55, %rd4, %rd38;
	neg.s32 	%r63, %r8;
$L__BB2_23:
	.pragma "nounroll";
	ld.global.u32 	%r20, [%rd55];
	ld.global.u32 	%r45, [%rd56];
	setp.ge.u32 	%p36, %r20, %r22;
	setp.gt.s32 	%p37, %r45, -1;
	setp.lt.s32 	%p38, %r45, %r23;
	and.pred  	%p39, %p37, %p38;
	not.pred 	%p41, %p39;
	or.pred  	%p42, %p36, %p41;
	@%p42 bra 	$L__BB2_25;
	rem.s32 	%r46, %r20, %r23;
	mul.wide.u32 	%rd39, %r20, 4;
	add.s64 	%rd40, %rd1, %rd39;
	st.global.u32 	[%rd40], %r46;
	mul.wide.u32 	%rd41, %r46, 4;
	add.s64 	%rd42, %rd2, %rd41;
	ld.global.u32 	%r47, [%rd42];
	add.s32 	%r48, %r47, 1;
	st.global.u32 	[%rd42], %r48;
$L__BB2_25:
	add.s64 	%rd56, %rd56, 4;
	add.s64 	%rd55, %rd55, 4;
	add.s32 	%r63, %r63, 1;
	setp.ne.s32 	%p43, %r63, 0;
	@%p43 bra 	$L__BB2_23;
$L__BB2_26:
	ret;

}
	// .globl	compute_refinement_moves
.visible .entry compute_refinement_moves(
	.param .u32 compute_refinement_moves_param_0,
	.param .u32 compute_refinement_moves_param_1,
	.param .u32 compute_refinement_moves_param_2,
	.param .u32 compute_refinement_moves_param_3,
	.param .u64 .ptr .align 1 compute_refinement_moves_param_4,
	.param .u64 .ptr .align 1 compute_refinement_moves_param_5,
	.param .u64 .ptr .align 1 compute_refinement_moves_param_6,
	.param .u64 .ptr .align 1 compute_refinement_moves_param_7,
	.param .u64 .ptr .align 1 compute_refinement_moves_param_8,
	.param .u64 .ptr .align 1 compute_refinement_moves_param_9,
	.param .u64 .ptr .align 1 compute_refinement_moves_param_10,
	.param .u64 .ptr .align 1 compute_refinement_moves_param_11,
	.param .u64 .ptr .align 1 compute_refinement_moves_param_12,
	.param .u64 .ptr .align 1 compute_refinement_moves_param_13,
	.param .u64 .ptr .align 1 compute_refinement_moves_param_14,
	.param .u32 compute_refinement_moves_param_15,
	.param .u64 .ptr .align 1 compute_refinement_moves_param_16,
	.param .u64 .ptr .align 1 compute_refinement_moves_param_17
)
{
	.reg .pred 	%p<203>;
	.reg .b32 	%r<572>;
	.reg .b64 	%rd<453>;

	ld.param.u32 	%r177, [compute_refinement_moves_param_0];
	ld.param.u32 	%r178, [compute_refinement_moves_param_1];
	ld.param.u64 	%rd53, [compute_refinement_moves_param_4];
	ld.param.u64 	%rd54, [compute_refinement_moves_param_5];
	ld.param.u64 	%rd62, [compute_refinement_moves_param_6];
	ld.param.u64 	%rd63, [compute_refinement_moves_param_7];
	ld.param.u64 	%rd64, [compute_refinement_moves_param_8];
	ld.param.u64 	%rd65, [compute_refinement_moves_param_9];
	ld.param.u64 	%rd55, [compute_refinement_moves_param_10];
	ld.param.u64 	%rd56, [compute_refinement_moves_param_11];
	ld.param.u64 	%rd57, [compute_refinement_moves_param_12];
	ld.param.u64 	%rd58, [compute_refinement_moves_param_13];
	ld.param.u64 	%rd60, [compute_refinement_moves_param_16];
	ld.param.u64 	%rd61, [compute_refinement_moves_param_17];
	cvta.to.global.u64 	%rd1, %rd62;
	cvta.to.global.u64 	%rd2, %rd63;
	cvta.to.global.u64 	%rd3, %rd53;
	cvta.to.global.u64 	%rd4, %rd61;
	cvta.to.global.u64 	%rd5, %rd60;
	cvta.to.global.u64 	%rd6, %rd65;
	cvta.to.global.u64 	%rd7, %rd64;
	mov.u32 	%r181, %ctaid.x;
	mov.u32 	%r182, %ntid.x;
	mov.u32 	%r183, %tid.x;
	mad.lo.s32 	%r1, %r181, %r182, %r183;
	setp.ge.s32 	%p5, %r1, %r177;
	@%p5 bra 	$L__BB3_153;
	cvta.to.global.u64 	%rd66, %rd56;
	cvta.to.global.u64 	%rd67, %rd57;
	cvta.to.global.u64 	%rd68, %rd58;
	cvta.to.global.u64 	%rd69, %rd55;
	mul.wide.s32 	%rd70, %r1, 4;
	add.s64 	%rd71, %rd69, %rd70;
	st.global.u32 	[%rd71], %r1;
	add.s64 	%rd72, %rd7, %rd70;
	ld.global.u32 	%r184, [%rd72];
	add.s64 	%rd8, %rd66, %rd70;
	st.global.u32 	[%rd8], %r184;
	add.s64 	%rd9, %rd67, %rd70;
	mov.b32 	%r185, 0;
	st.global.u32 	[%rd9], %r185;
	add.s64 	%rd10, %rd68, %rd70;
	st.global.u32 	[%rd10], %r185;
	ld.global.u32 	%r2, [%rd72];
	cvt.u64.u32 	%rd11, %r2;
	setp.lt.s32 	%p6, %r2, 0;
	setp.ge.s32 	%p7, %r2, %r178;
	or.pred  	%p8, %p6, %p7;
	@%p8 bra 	$L__BB3_153;
	shl.b64 	%rd73, %rd11, 2;
	add.s64 	%rd12, %rd6, %rd73;
	ld.global.u32 	%r186, [%rd12];
	setp.lt.s32 	%p9, %r186, 2;
	@%p9 bra 	$L__BB3_153;
	cvta.to.global.u64 	%rd74, %rd54;
	add.s64 	%rd76, %rd74, %rd70;
	ld.global.u32 	%r3, [%rd76];
	ld.global.u32 	%r4, [%rd76+4];
	sub.s32 	%r5, %r4, %r3;
	setp.gt.s32 	%p10, %r5, 2900;
	@%p10 bra 	$L__BB3_153;
	mul.lo.s32 	%r188, %r1, 2900;
	mul.wide.s32 	%rd77, %r188, 8;
	add.s64 	%rd13, %rd5, %rd77;
	add.s64 	%rd14, %rd4, %rd77;
	setp.lt.s32 	%p11, %r5, 1;
	mov.b32 	%r531, 0;
	@%p11 bra 	$L__BB3_103;
	setp.gt.s32 	%p12, %r178, 64;
	@%p12 bra 	$L__BB3_36;
	mov.b32 	%r519, 0;
$L__BB3_7:
	mul.wide.u32 	%rd78, %r519, 8;
	add.s64 	%rd25, %rd13, %rd78;
	mov.b64 	%rd79, 0;
	st.global.u64 	[%rd25], %rd79;
	add.s32 	%r190, %r519, %r3;
	mul.wide.s32 	%rd80, %r190, 4;
	add.s64 	%rd81, %rd3, %rd80;
	ld.global.u32 	%r191, [%rd81];
	mul.wide.s32 	%rd82, %r191, 4;
	add.s64 	%rd83, %rd2, %rd82;
	ld.global.u32 	%r51, [%rd83];
	ld.global.u32 	%r52, [%rd83+4];
	setp.ge.s32 	%p13, %r51, %r52;
	@%p13 bra 	$L__BB3_35;
	sub.s32 	%r192, %r52, %r51;
	and.b32  	%r53, %r192, 3;
	setp.eq.s32 	%p14, %r53, 0;
	mov.b64 	%rd448, 0;
	mov.u32 	%r520, %r51;
	@%p14 bra 	$L__BB3_21;
	mul.wide.s32 	%rd86, %r51, 4;
	add.s64 	%rd26, %rd1, %rd86;
	ld.global.u32 	%r54, [%rd26];
	setp.eq.s32 	%p15, %r54, %r1;
	setp.lt.s32 	%p16, %r54, 0;
	or.pred  	%p17, %p15, %p16;
	setp.ge.s32 	%p18, %r54, %r177;
	mov.b64 	%rd448, 0;
	or.pred  	%p19, %p18, %p17;
	@%p19 bra 	$L__BB3_12;
	mul.wide.u32 	%rd88, %r54, 4;
	add.s64 	%rd89, %rd7, %rd88;
	ld.global.u32 	%r55, [%rd89];
	setp.lt.s32 	%p20, %r55, 0;
	setp.ge.s32 	%p21, %r55, %r178;
	or.pred  	%p22, %p20, %p21;
	@%p22 bra 	$L__BB3_12;
	mov.b64 	%rd90, 1;
	shl.b64 	%rd448, %rd90, %r55;
	st.global.u64 	[%rd25], %rd448;
$L__BB3_12:
	add.s32 	%r520, %r51, 1;
	setp.eq.s32 	%p23, %r53, 1;
	@%p23 bra 	$L__BB3_21;
	ld.global.u32 	%r57, [%rd26+4];
	setp.eq.s32 	%p24, %r57, %r1;
	setp.lt.s32 	%p25, %r57, 0;
	or.pred  	%p26, %p24, %p25;
	setp.ge.s32 	%p27, %r57, %r177;
	or.pred  	%p28, %p27, %p26;
	@%p28 bra 	$L__BB3_16;
	mul.wide.u32 	%rd91, %r57, 4;
	add.s64 	%rd92, %rd7, %rd91;
	ld.global.u32 	%r58, [%rd92];
	setp.lt.s32 	%p29, %r58, 0;
	setp.ge.s32 	%p30, %r58, %r178;
	or.pred  	%p31, %p29, %p30;
	@%p31 bra 	$L__BB3_16;
	mov.b64 	%rd93, 1;
	shl.b64 	%rd94, %rd93, %r58;
	or.b64  	%rd448, %rd448, %rd94;
	st.global.u64 	[%rd25], %rd448;
$L__BB3_16:
	add.s32 	%r520, %r51, 2;
	setp.eq.s32 	%p32, %r53, 2;
	@%p32 bra 	$L__BB3_21;
	ld.global.u32 	%r60, [%rd26+8];
	setp.eq.s32 	%p33, %r60, %r1;
	setp.lt.s32 	%p34, %r60, 0;
	or.pred  	%p35, %p33, %p34;
	setp.ge.s32 	%p36, %r60, %r177;
	or.pred  	%p37, %p36, %p35;
	@%p37 bra 	$L__BB3_20;
	mul.wide.u32 	%rd95, %r60, 4;
	add.s64 	%rd96, %rd7, %rd95;
	ld.global.u32 	%r61, [%rd96];
	setp.lt.s32 	%p38, %r61, 0;
	setp.ge.s32 	%p39, %r61, %r178;
	or.pred  	%p40, %p38, %p39;
	@%p40 bra 	$L__BB3_20;
	mov.b64 	%rd97, 1;
	shl.b64 	%rd98, %rd97, %r61;
	or.b64  	%rd448, %rd448, %rd98;
	st.global.u64 	[%rd25], %rd448;
$L__BB3_20:
	add.s32 	%r520, %r51, 3;
$L__BB3_21:
	sub.s32 	%r193, %r51, %r52;
	setp.gt.u32 	%p41, %r193, -4;
	@%p41 bra 	$L__BB3_35;
$L__BB3_22:
	mul.wide.s32 	%rd99, %r520, 4;
	add.s64 	%rd35, %rd1, %rd99;
	ld.global.u32 	%r65, [%rd35];
	setp.eq.s32 	%p42, %r65, %r1;
	setp.lt.s32 	%p43, %r65, 0;
	or.pred  	%p44, %p42, %p43;
	setp.ge.s32 	%p45, %r65, %r177;
	or.pred  	%p46, %p45, %p44;
	@%p46 bra 	$L__BB3_25;
	mul.wide.u32 	%rd100, %r65, 4;
	add.s64 	%rd101, %rd7, %rd100;
	ld.global.u32 	%r66, [%rd101];
	setp.lt.s32 	%p47, %r66, 0;
	setp.ge.s32 	%p48, %r66, %r178;
	or.pred  	%p49, %p47, %p48;
	@%p49 bra 	$L__BB3_25;
	mov.b64 	%rd102, 1;
	shl.b64 	%rd103, %rd102, %r66;
	or.b64  	%rd448, %rd448, %rd103;
	st.global.u64 	[%rd25], %rd448;
$L__BB3_25:
	ld.global.u32 	%r67, [%rd35+4];
	setp.eq.s32 	%p50, %r67, %r1;
	setp.lt.s32 	%p51, %r67, 0;
	or.pred  	%p52, %p50, %p51;
	setp.ge.s32 	%p53, %r67, %r177;
	or.pred  	%p54, %p53, %p52;
	@%p54 bra 	$L__BB3_28;
	mul.wide.u32 	%rd104, %r67, 4;
	add.s64 	%rd105, %rd7, %rd104;
	ld.global.u32 	%r68, [%rd105];
	setp.lt.s32 	%p55, %r68, 0;
	setp.ge.s32 	%p56, %r68, %r178;
	or.pred  	%p57, %p55, %p56;
	@%p57 bra 	$L__BB3_28;
	mov.b64 	%rd106, 1;
	shl.b64 	%rd107, %rd106, %r68;
	or.b64  	%rd448, %rd448, %rd107;
	st.global.u64 	[%rd25], %rd448;
$L__BB3_28:
	ld.global.u32 	%r69, [%rd35+8];
	setp.eq.s32 	%p58, %r69, %r1;
	setp.lt.s32 	%p59, %r69, 0;
	or.pred  	%p60, %p58, %p59;
	setp.ge.s32 	%p61, %r69, %r177;
	or.pred  	%p62, %p61, %p60;
	@%p62 bra 	$L__BB3_31;
	mul.wide.u32 	%rd108, %r69, 4;
	add.s64 	%rd109, %rd7, %rd108;
	ld.global.u32 	%r70, [%rd109];
	setp.lt.s32 	%p63, %r70, 0;
	setp.ge.s32 	%p64, %r70, %r178;
	or.pred  	%p65, %p63, %p64;
	@%p65 bra 	$L__BB3_31;
	mov.b64 	%rd110, 1;
	shl.b64 	%rd111, %rd110, %r70;
	or.b64  	%rd448, %rd448, %rd111;
	st.global.u64 	[%rd25], %rd448;
$L__BB3_31:
	ld.global.u32 	%r71, [%rd35+12];
	setp.eq.s32 	%p66, %r71, %r1;
	setp.lt.s32 	%p67, %r71, 0;
	or.pred  	%p68, %p66, %p67;
	setp.ge.s32 	%p69, %r71, %r177;
	or.pred  	%p70, %p69, %p68;
	@%p70 bra 	$L__BB3_34;
	mul.wide.u32 	%rd112, %r71, 4;
	add.s64 	%rd113, %rd7, %rd112;
	ld.global.u32 	%r72, [%rd113];
	setp.lt.s32 	%p71, %r72, 0;
	setp.ge.s32 	%p72, %r72, %r178;
	or.pred  	%p73, %p71, %p72;
	@%p73 bra 	$L__BB3_34;
	mov.b64 	%rd114, 1;
	shl.b64 	%rd115, %rd114, %r72;
	or.b64  	%rd448, %rd448, %rd115;
	st.global.u64 	[%rd25], %rd448;
$L__BB3_34:
	add.s32 	%r520, %r520, 4;
	setp.ne.s32 	%p74, %r520, %r52;
	@%p74 bra 	$L__BB3_22;
$L__BB3_35:
	add.s32 	%r519, %r519, 1;
	setp.eq.s32 	%p75, %r519, %r5;
	@%p75 bra 	$L__BB3_80;
	bra.uni 	$L__BB3_7;
$L__BB3_36:
	mov.b32 	%r505, 0;
$L__BB3_37:
	ld.param.u64 	%rd438, [compute_refinement_moves_param_4];
	mul.wide.u32 	%rd116, %r505, 8;
	add.s64 	%rd15, %rd13, %rd116;
	mov.b64 	%rd117, 0;
	st.global.u64 	[%rd15], %rd117;
	add.s64 	%rd16, %rd14, %rd116;
	st.global.u64 	[%rd16], %rd117;
	add.s32 	%r195, %r505, %r3;
	cvta.to.global.u64 	%rd118, %rd438;
	mul.wide.s32 	%rd119, %r195, 4;
	add.s64 	%rd120, %rd118, %rd119;
	ld.global.u32 	%r196, [%rd120];
	mul.wide.s32 	%rd121, %r196, 4;
	add.s64 	%rd122, %rd2, %rd121;
	ld.global.u32 	%r7, [%rd122];
	ld.global.u32 	%r8, [%rd122+4];
	setp.ge.s32 	%p76, %r7, %r8;
	@%p76 bra 	$L__BB3_79;
	sub.s32 	%r197, %r8, %r7;
	and.b32  	%r9, %r197, 3;
	setp.eq.s32 	%p77, %r9, 0;
	mov.u32 	%r506, %r7;
	@%p77 bra 	$L__BB3_57;
	mul.wide.s32 	%rd123, %r7, 4;
	add.s64 	%rd17, %rd1, %rd123;
	ld.global.u32 	%r11, [%rd17];
	setp.eq.s32 	%p78, %r11, %r1;
	setp.lt.s32 	%p79, %r11, 0;
	or.pred  	%p80, %p78, %p79;
	setp.ge.s32 	%p81, %r11, %r177;
	or.pred  	%p82, %p81, %p80;
	@%p82 bra 	$L__BB3_44;
	mul.wide.u32 	%rd124, %r11, 4;
	add.s64 	%rd125, %rd7, %rd124;
	ld.global.u32 	%r12, [%rd125];
	setp.ge.u32 	%p83, %r12, %r178;
	@%p83 bra 	$L__BB3_44;
	setp.lt.u32 	%p84, %r12, 64;
	@%p84 bra 	$L__BB3_43;
	add.s32 	%r198, %r12, -64;
	mov.b64 	%rd126, 1;
	shl.b64 	%rd127, %rd126, %r198;
	st.global.u64 	[%rd16], %rd127;
	bra.uni 	$L__BB3_44;
$L__BB3_43:
	mov.b64 	%rd128, 1;
	shl.b64 	%rd129, %rd128, %r12;
	ld.global.u64 	%rd130, [%rd15];
	or.b64  	%rd131, %rd130, %rd129;
	st.global.u64 	[%rd15], %rd131;
$L__BB3_44:
	add.s32 	%r506, %r7, 1;
	setp.eq.s32 	%p85, %r9, 1;
	@%p85 bra 	$L__BB3_57;
	ld.global.u32 	%r14, [%rd17+4];
	setp.eq.s32 	%p86, %r14, %r1;
	setp.lt.s32 	%p87, %r14, 0;
	or.pred  	%p88, %p86, %p87;
	setp.ge.s32 	%p89, %r14, %r177;
	or.pred  	%p90, %p89, %p88;
	@%p90 bra 	$L__BB3_50;
	mul.wide.u32 	%rd132, %r14, 4;
	add.s64 	%rd133, %rd7, %rd132;
	ld.global.u32 	%r15, [%rd133];
	setp.ge.u32 	%p91, %r15, %r178;
	@%p91 bra 	$L__BB3_50;
	setp.lt.u32 	%p92, %r15, 64;
	@%p92 bra 	$L__BB3_49;
	add.s32 	%r199, %r15, -64;
	mov.b64 	%rd134, 1;
	shl.b64 	%rd135, %rd134, %r199;
	ld.global.u64 	%rd136, [%rd16];
	or.b64  	%rd137, %rd136, %rd135;
	st.global.u64 	[%rd16], %rd137;
	bra.uni 	$L__BB3_50;
$L__BB3_49:
	mov.b64 	%rd138, 1;
	shl.b64 	%rd139, %rd138, %r15;
	ld.global.u64 	%rd140, [%rd15];
	or.b64  	%rd141, %rd140, %rd139;
	st.global.u64 	[%rd15], %rd141;
$L__BB3_50:
	add.s32 	%r506, %r7, 2;
	setp.eq.s32 	%p93, %r9, 2;
	@%p93 bra 	$L__BB3_57;
	ld.global.u32 	%r17, [%rd17+8];
	setp.eq.s32 	%p94, %r17, %r1;
	setp.lt.s32 	%p95, %r17, 0;
	or.pred  	%p96, %p94, %p95;
	setp.ge.s32 	%p97, %r17, %r177;
	or.pred  	%p98, %p97, %p96;
	@%p98 bra 	$L__BB3_56;
	mul.wide.u32 	%rd142, %r17, 4;
	add.s64 	%rd143, %rd7, %rd142;
	ld.global.u32 	%r18, [%rd143];
	setp.ge.u32 	%p99, %r18, %r178;
	@%p99 bra 	$L__BB3_56;
	setp.lt.u32 	%p100, %r18, 64;
	@%p100 bra 	$L__BB3_55;
	add.s32 	%r200, %r18, -64;
	mov.b64 	%rd144, 1;
	shl.b64 	%rd145, %rd144, %r200;
	ld.global.u64 	%rd146, [%rd16];
	or.b64  	%rd147, %rd146, %rd145;
	st.global.u64 	[%rd16], %rd147;
	bra.uni 	$L__BB3_56;
$L__BB3_55:
	mov.b64 	%rd148, 1;
	shl.b64 	%rd149, %rd148, %r18;
	ld.global.u64 	%rd150, [%rd15];
	or.b64  	%rd151, %rd150, %rd149;
	st.global.u64 	[%rd15], %rd151;
$L__BB3_56:
	add.s32 	%r506, %r7, 3;
$L__BB3_57:
	sub.s32 	%r201, %r7, %r8;
	setp.gt.u32 	%p101, %r201, -4;
	@%p101 bra 	$L__BB3_79;
$L__BB3_58:
	mul.wide.s32 	%rd152, %r506, 4;
	add.s64 	%rd18, %rd1, %rd152;
	ld.global.u32 	%r22, [%rd18];
	setp.eq.s32 	%p102, %r22, %r1;
	setp.lt.s32 	%p103, %r22, 0;
	or.pred  	%p104, %p102, %p103;
	setp.ge.s32 	%p105, %r22, %r177;
	or.pred  	%p106, %p105, %p104;
	@%p106 bra 	$L__BB3_63;
	mul.wide.u32 	%rd153, %r22, 4;
	add.s64 	%rd154, %rd7, %rd153;
	ld.global.u32 	%r202, [%rd154];
	cvt.u64.u32 	%rd19, %r202;
	setp.ge.u32 	%p107, %r202, %r178;
	@%p107 bra 	$L__BB3_63;
	cvt.u32.u64 	%r203, %rd19;
	setp.lt.u32 	%p108, %r203, 64;
	@%p108 bra 	$L__BB3_62;
	add.s32 	%r205, %r203, -64;
	mov.b64 	%rd155, 1;
	shl.b64 	%rd156, %rd155, %r205;
	ld.global.u64 	%rd157, [%rd16];
	or.b64  	%rd158, %rd157, %rd156;
	st.global.u64 	[%rd16], %rd158;
	bra.uni 	$L__BB3_63;
$L__BB3_62:
	mov.b64 	%rd159, 1;
	shl.b64 	%rd160, %rd159, %r203;
	ld.global.u64 	%rd161, [%rd15];
	or.b64  	%rd162, %rd161, %rd160;
	st.global.u64 	[%rd15], %rd162;
$L__BB3_63:
	ld.global.u32 	%r23, [%rd18+4];
	setp.eq.s32 	%p109, %r23, %r1;
	setp.lt.s32 	%p110, %r23, 0;
	or.pred  	%p111, %p109, %p110;
	setp.ge.s32 	%p112, %r23, %r177;
	or.pred  	%p113, %p112, %p111;
	@%p113 bra 	$L__BB3_68;
	mul.wide.u32 	%rd163, %r23, 4;
	add.s64 	%rd164, %rd7, %rd163;
	ld.global.u32 	%r207, [%rd164];
	cvt.u64.u32 	%rd20, %r207;
	setp.ge.u32 	%p114, %r207, %r178;
	@%p114 bra 	$L__BB3_68;
	cvt.u32.u64 	%r208, %rd20;
	setp.lt.u32 	%p115, %r208, 64;
	@%p115 bra 	$L__BB3_67;
	add.s32 	%r210, %r208, -64;
	mov.b64 	%rd165, 1;
	shl.b64 	%rd166, %rd165, %r210;
	ld.global.u64 	%rd167, [%rd16];
	or.b64  	%rd168, %rd167, %rd166;
	st.global.u64 	[%rd16], %rd168;
	bra.uni 	$L__BB3_68;
$L__BB3_67:
	mov.b64 	%rd169, 1;
	shl.b64 	%rd170, %rd169, %r208;
	ld.global.u64 	%rd171, [%rd15];
	or.b64  	%rd172, %rd171, %rd170;
	st.global.u64 	[%rd15], %rd172;
$L__BB3_68:
	ld.global.u32 	%r24, [%rd18+8];
	setp.eq.s32 	%p116, %r24, %r1;
	setp.lt.s32 	%p117, %r24, 0;
	or.pred  	%p118, %p116, %p117;
	setp.ge.s32 	%p119, %r24, %r177;
	or.pred  	%p120, %p119, %p118;
	@%p120 bra 	$L__BB3_73;
	mul.wide.u32 	%rd173, %r24, 4;
	add.s64 	%rd174, %rd7, %rd173;
	ld.global.u32 	%r212, [%rd174];
	cvt.u64.u32 	%rd21, %r212;
	setp.ge.u32 	%p121, %r212, %r178;
	@%p121 bra 	$L__BB3_73;
	cvt.u32.u64 	%r213, %rd21;
	setp.lt.u32 	%p122, %r213, 64;
	@%p122 bra 	$L__BB3_72;
	add.s32 	%r215, %r213, -64;
	mov.b64 	%rd175, 1;
	shl.b64 	%rd176, %rd175, %r215;
	ld.global.u64 	%rd177, [%rd16];
	or.b64  	%rd178, %rd177, %rd176;
	st.global.u64 	[%rd16], %rd178;
	bra.uni 	$L__BB3_73;
$L__BB3_72:
	mov.b64 	%rd179, 1;
	shl.b64 	%rd180, %rd179, %r213;
	ld.global.u64 	%rd181, [%rd15];
	or.b64  	%rd182, %rd181, %rd180;
	st.global.u64 	[%rd15], %rd182;
$L__BB3_73:
	ld.global.u32 	%r25, [%rd18+12];
	setp.eq.s32 	%p123, %r25, %r1;
	setp.lt.s32 	%p124, %r25, 0;
	or.pred  	%p125, %p123, %p124;
	setp.ge.s32 	%p126, %r25, %r177;
	or.pred  	%p127, %p126, %p125;
	@%p127 bra 	$L__BB3_78;
	mul.wide.u32 	%rd183, %r25, 4;
	add.s64 	%rd184, %rd7, %rd183;
	ld.global.u32 	%r217, [%rd184];
	cvt.u64.u32 	%rd22, %r217;
	setp.ge.u32 	%p128, %r217, %r178;
	@%p128 bra 	$L__BB3_78;
	cvt.u32.u64 	%r218, %rd22;
	setp.lt.u32 	%p129, %r218, 64;
	@%p129 bra 	$L__BB3_77;
	add.s32 	%r220, %r218, -64;
	mov.b64 	%rd185, 1;
	shl.b64 	%rd186, %rd185, %r220;
	ld.global.u64 	%rd187, [%rd16];
	or.b64  	%rd188, %rd187, %rd186;
	st.global.u64 	[%rd16], %rd188;
	bra.uni 	$L__BB3_78;
$L__BB3_77:
	mov.b64 	%rd189, 1;
	shl.b64 	%rd190, %rd189, %r218;
	ld.global.u64 	%rd191, [%rd15];
	or.b64  	%rd192, %rd191, %rd190;
	st.global.u64 	[%rd15], %rd192;
$L__BB3_78:
	add.s32 	%r506, %r506, 4;
	setp.eq.s32 	%p130, %r506, %r8;
	@%p130 bra 	$L__BB3_79;
	bra.uni 	$L__BB3_58;
$L__BB3_79:
	add.s32 	%r505, %r505, 1;
	setp.eq.s32 	%p131, %r505, %r5;
	@%p131 bra 	$L__BB3_80;
	bra.uni 	$L__BB3_37;
$L__BB3_80:
	setp.lt.s32 	%p132, %r178, 65;
	mov.b64 	%rd193, 1;
	shl.b64 	%rd23, %rd193, %r2;
	add.s32 	%r222, %r2, -64;
	shl.b64 	%rd24, %rd193, %r222;
	@%p132 bra 	$L__BB3_92;
	sub.s32 	%r262, %r3, %r4;
	setp.gt.u32 	%p141, %r262, -8;
	mov.b32 	%r514, 0;
	mov.u32 	%r531, %r514;
	@%p141 bra 	$L__BB3_84;
	mov.b32 	%r508, 0;
	and.b32  	%r514, %r5, 2147483640;
	mov.u32 	%r531, %r508;
$L__BB3_83:
	.pragma "nounroll";
	mul.wide.u32 	%rd232, %r508, 8;
	add.s64 	%rd233, %rd13, %rd232;
	ld.global.u64 	%rd234, [%rd233];
	add.s64 	%rd235, %rd14, %rd232;
	ld.global.u64 	%rd236, [%rd235];
	setp.lt.s32 	%p142, %r2, 64;
	selp.b64 	%rd237, %rd23, 0, %p142;
	or.b64  	%rd238, %rd234, %rd237;
	selp.b64 	%rd239, 0, %rd24, %p142;
	or.b64  	%rd240, %rd236, %rd239;
	popc.b64 	%r264, %rd238;
	popc.b64 	%r265, %rd240;
	add.s32 	%r266, %r265, %r264;
	max.u32 	%r267, %r266, 1;
	add.s32 	%r268, %r267, %r531;
	ld.global.u64 	%rd241, [%rd233+8];
	ld.global.u64 	%rd242, [%rd235+8];
	or.b64  	%rd243, %rd241, %rd237;
	or.b64  	%rd244, %rd242, %rd239;
	popc.b64 	%r269, %rd243;
	popc.b64 	%r270, %rd244;
	add.s32 	%r271, %r270, %r269;
	max.u32 	%r272, %r271, 1;
	add.s32 	%r273, %r268, %r272;
	ld.global.u64 	%rd245, [%rd233+16];
	ld.global.u64 	%rd246, [%rd235+16];
	or.b64  	%rd247, %rd245, %rd237;
	or.b64  	%rd248, %rd246, %rd239;
	popc.b64 	%r274, %rd247;
	popc.b64 	%r275, %rd248;
	add.s32 	%r276, %r275, %r274;
	max.u32 	%r277, %r276, 1;
	add.s32 	%r278, %r273, %r277;
	ld.global.u64 	%rd249, [%rd233+24];
	ld.global.u64 	%rd250, [%rd235+24];
	or.b64  	%rd251, %rd249, %rd237;
	or.b64  	%rd252, %rd250, %rd239;
	popc.b64 	%r279, %rd251;
	popc.b64 	%r280, %rd252;
	add.s32 	%r281, %r280, %r279;
	max.u32 	%r282, %r281, 1;
	add.s32 	%r283, %r278, %r282;
	ld.global.u64 	%rd253, [%rd233+32];
	ld.global.u64 	%rd254, [%rd235+32];
	or.b64  	%rd255, %rd253, %rd237;
	or.b64  	%rd256, %rd254, %rd239;
	popc.b64 	%r284, %rd255;
	popc.b64 	%r285, %rd256;
	add.s32 	%r286, %r285, %r284;
	max.u32 	%r287, %r286, 1;
	add.s32 	%r288, %r283, %r287;
	ld.global.u64 	%rd257, [%rd233+40];
	ld.global.u64 	%rd258, [%rd235+40];
	or.b64  	%rd259, %rd257, %rd237;
	or.b64  	%rd260, %rd258, %rd239;
	popc.b64 	%r289, %rd259;
	popc.b64 	%r290, %rd260;
	add.s32 	%r291, %r290, %r289;
	max.u32 	%r292, %r291, 1;
	add.s32 	%r293, %r288, %r292;
	ld.global.u64 	%rd261, [%rd233+48];
	ld.global.u64 	%rd262, [%rd235+48];
	or.b64  	%rd263, %rd261, %rd237;
	or.b64  	%rd264, %rd262, %rd239;
	popc.b64 	%r294, %rd263;
	popc.b64 	%r295, %rd264;
	add.s32 	%r296, %r295, %r294;
	max.u32 	%r297, %r296, 1;
	add.s32 	%r298, %r293, %r297;
	ld.global.u64 	%rd265, [%rd233+56];
	ld.global.u64 	%rd266, [%rd235+56];
	or.b64  	%rd267, %rd265, %rd237;
	or.b64  	%rd268, %rd266, %rd239;
	popc.b64 	%r299, %rd267;
	popc.b64 	%r300, %rd268;
	add.s32 	%r301, %r300, %r299;
	max.u32 	%r302, %r301, 1;
	add.s32 	%r303, %r298, %r302;
	add.s32 	%r531, %r303, -8;
	add.s32 	%r508, %r508, 8;
	setp.ne.s32 	%p143, %r508, %r514;
	@%p143 bra 	$L__BB3_83;
$L__BB3_84:
	and.b32  	%r35, %r5, 7;
	setp.eq.s32 	%p144, %r35, 0;
	@%p144 bra 	$L__BB3_103;
	setp.lt.u32 	%p145, %r35, 4;
	@%p145 bra 	$L__BB3_87;
	setp.lt.s32 	%p146, %r2, 64;
	mul.wide.u32 	%rd269, %r514, 8;
	add.s64 	%rd270, %rd13, %rd269;
	ld.global.u64 	%rd271, [%rd270];
	add.s64 	%rd272, %rd14, %rd269;
	ld.global.u64 	%rd273, [%rd272];
	selp.b64 	%rd274, %rd23, 0, %p146;
	or.b64  	%rd275, %rd271, %rd274;
	selp.b64 	%rd276, 0, %rd24, %p146;
	or.b64  	%rd277, %rd273, %rd276;
	popc.b64 	%r305, %rd275;
	popc.b64 	%r306, %rd277;
	add.s32 	%r307, %r306, %r305;
	max.u32 	%r308, %r307, 1;
	add.s32 	%r309, %r308, %r531;
	ld.global.u64 	%rd278, [%rd270+8];
	ld.global.u64 	%rd279, [%rd272+8];
	or.b64  	%rd280, %rd278, %rd274;
	or.b64  	%rd281, %rd279, %rd276;
	popc.b64 	%r310, %rd280;
	popc.b64 	%r311, %rd281;
	add.s32 	%r312, %r311, %r310;
	max.u32 	%r313, %r312, 1;
	add.s32 	%r314, %r309, %r313;
	ld.global.u64 	%rd282, [%rd270+16];
	ld.global.u64 	%rd283, [%rd272+16];
	or.b64  	%rd284, %rd282, %rd274;
	or.b64  	%rd285, %rd283, %rd276;
	popc.b64 	%r315, %rd284;
	popc.b64 	%r316, %rd285;
	add.s32 	%r317, %r316, %r315;
	max.u32 	%r318, %r317, 1;
	add.s32 	%r319, %r314, %r318;
	ld.global.u64 	%rd286, [%rd270+24];
	ld.global.u64 	%rd287, [%rd272+24];
	or.b64  	%rd288, %rd286, %rd274;
	or.b64  	%rd289, %rd287, %rd276;
	popc.b64 	%r320, %rd288;
	popc.b64 	%r321, %rd289;
	add.s32 	%r322, %r321, %r320;
	max.u32 	%r323, %r322, 1;
	add.s32 	%r324, %r319, %r323;
	add.s32 	%r531, %r324, -4;
	add.s32 	%r514, %r514, 4;
$L__BB3_87:
	and.b32  	%r41, %r5, 3;
	setp.eq.s32 	%p147, %r41, 0;
	@%p147 bra 	$L__BB3_103;
	setp.eq.s32 	%p148, %r41, 1;
	@%p148 bra 	$L__BB3_90;
	setp.lt.s32 	%p149, %r2, 64;
	mul.wide.u32 	%rd290, %r514, 8;
	add.s64 	%rd291, %rd13, %rd290;
	ld.global.u64 	%rd292, [%rd291];
	add.s64 	%rd293, %rd14, %rd290;
	ld.global.u64 	%rd294, [%rd293];
	selp.b64 	%rd295, %rd23, 0, %p149;
	or.b64  	%rd296, %rd292, %rd295;
	selp.b64 	%rd297, 0, %rd24, %p149;
	or.b64  	%rd298, %rd294, %rd297;
	popc.b64 	%r326, %rd296;
	popc.b64 	%r327, %rd298;
	add.s32 	%r328, %r327, %r326;
	max.u32 	%r329, %r328, 1;
	add.s32 	%r330, %r329, %r531;
	ld.global.u64 	%rd299, [%rd291+8];
	ld.global.u64 	%rd300, [%rd293+8];
	or.b64  	%rd301, %rd299, %rd295;
	or.b64  	%rd302, %rd300, %rd297;
	popc.b64 	%r331, %rd301;
	popc.b64 	%r332, %rd302;
	add.s32 	%r333, %r332, %r331;
	max.u32 	%r334, %r333, 1;
	add.s32 	%r335, %r330, %r334;
	add.s32 	%r531, %r335, -2;
	add.s32 	%r514, %r514, 2;
$L__BB3_90:
	and.b32  	%r336, %r5, 1;
	setp.eq.b32 	%p150, %r336, 1;
	not.pred 	%p151, %p150;
	@%p151 bra 	$L__BB3_103;
	setp.lt.s32 	%p152, %r2, 64;
	mul.wide.u32 	%rd303, %r514, 8;
	add.s64 	%rd304, %rd13, %rd303;
	ld.global.u64 	%rd305, [%rd304];
	add.s64 	%rd306, %rd14, %rd303;
	ld.global.u64 	%rd307, [%rd306];
	selp.b64 	%rd308, %rd23, 0, %p152;
	or.b64  	%rd309, %rd305, %rd308;
	selp.b64 	%rd310, 0, %rd24, %p152;
	or.b64  	%rd311, %rd307, %rd310;
	popc.b64 	%r337, %rd309;
	popc.b64 	%r338, %rd311;
	add.s32 	%r339, %r338, %r337;
	max.u32 	%r340, %r339, 1;
	add.s32 	%r341, %r340, %r531;
	add.s32 	%r531, %r341, -1;
	bra.uni 	$L__BB3_103;
$L__BB3_92:
	and.b32  	%r48, %r5, 7;
	sub.s32 	%r225, %r3, %r4;
	setp.gt.u32 	%p133, %r225, -8;
	mov.b32 	%r523, 0;
	mov.u32 	%r531, %r523;
	@%p133 bra 	$L__BB3_95;
	and.b32  	%r523, %r5, 2147483640;
	mov.b32 	%r550, 0;
	mov.u32 	%r531, %r550;
$L__BB3_94:
	.pragma "nounroll";
	mul.wide.u32 	%rd194, %r550, 8;
	add.s64 	%rd195, %rd13, %rd194;
	ld.global.u64 	%rd196, [%rd195];
	or.b64  	%rd197, %rd196, %rd23;
	popc.b64 	%r227, %rd197;
	add.s32 	%r228, %r227, %r531;
	ld.global.u64 	%rd198, [%rd195+8];
	or.b64  	%rd199, %rd198, %rd23;
	popc.b64 	%r229, %rd199;
	add.s32 	%r230, %r228, %r229;
	ld.global.u64 	%rd200, [%rd195+16];
	or.b64  	%rd201, %rd200, %rd23;
	popc.b64 	%r231, %rd201;
	add.s32 	%r232, %r230, %r231;
	ld.global.u64 	%rd202, [%rd195+24];
	or.b64  	%rd203, %rd202, %rd23;
	popc.b64 	%r233, %rd203;
	add.s32 	%r234, %r232, %r233;
	ld.global.u64 	%rd204, [%rd195+32];
	or.b64  	%rd205, %rd204, %rd23;
	popc.b64 	%r235, %rd205;
	add.s32 	%r236, %r234, %r235;
	ld.global.u64 	%rd206, [%rd195+40];
	or.b64  	%rd207, %rd206, %rd23;
	popc.b64 	%r237, %rd207;
	add.s32 	%r238, %r236, %r237;
	ld.global.u64 	%rd208, [%rd195+48];
	or.b64  	%rd209, %rd208, %rd23;
	popc.b64 	%r239, %rd209;
	add.s32 	%r240, %r238, %r239;
	ld.global.u64 	%rd210, [%rd195+56];
	or.b64  	%rd211, %rd210, %rd23;
	popc.b64 	%r241, %rd211;
	add.s32 	%r242, %r240, %r241;
	add.s32 	%r531, %r242, -8;
	add.s32 	%r550, %r550, 8;
	setp.eq.s32 	%p134, %r550, %r523;
	@%p134 bra 	$L__BB3_95;
	bra.uni 	$L__BB3_94;
$L__BB3_95:
	setp.eq.s32 	%p135, %r48, 0;
	@%p135 bra 	$L__BB3_103;
	and.b32  	%r78, %r5, 3;
	setp.lt.u32 	%p136, %r48, 4;
	@%p136 bra 	$L__BB3_98;
	mul.wide.u32 	%rd212, %r523, 8;
	add.s64 	%rd213, %rd13, %rd212;
	ld.global.u64 	%rd214, [%rd213];
	or.b64  	%rd215, %rd214, %rd23;
	popc.b64 	%r244, %rd215;
	add.s32 	%r245, %r244, %r531;
	ld.global.u64 	%rd216, [%rd213+8];
	or.b64  	%rd217, %rd216, %rd23;
	popc.b64 	%r246, %rd217;
	add.s32 	%r247, %r245, %r246;
	ld.global.u64 	%rd218, [%rd213+16];
	or.b64  	%rd219, %rd218, %rd23;
	popc.b64 	%r248, %rd219;
	add.s32 	%r249, %r247, %r248;
	ld.global.u64 	%rd220, [%rd213+24];
	or.b64  	%rd221, %rd220, %rd23;
	popc.b64 	%r250, %rd221;
	add.s32 	%r251, %r249, %r250;
	add.s32 	%r531, %r251, -4;
	add.s32 	%r523, %r523, 4;
$L__BB3_98:
	setp.eq.s32 	%p137, %r78, 0;
	@%p137 bra 	$L__BB3_103;
	setp.eq.s32 	%p138, %r78, 1;
	@%p138 bra 	$L__BB3_101;
	mul.wide.u32 	%rd222, %r523, 8;
	add.s64 	%rd223, %rd13, %rd222;
	ld.global.u64 	%rd224, [%rd223];
	or.b64  	%rd225, %rd224, %rd23;
	popc.b64 	%r253, %rd225;
	add.s32 	%r254, %r253, %r531;
	ld.global.u64 	%rd226, [%rd223+8];
	or.b64  	%rd227, %rd226, %rd23;
	popc.b64 	%r255, %rd227;
	add.s32 	%r256, %r254, %r255;
	add.s32 	%r531, %r256, -2;
	add.s32 	%r523, %r523, 2;
$L__BB3_101:
	and.b32  	%r257, %r5, 1;
	setp.eq.b32 	%p139, %r257, 1;
	not.pred 	%p140, %p139;
	@%p140 bra 	$L__BB3_103;
	mul.wide.u32 	%rd228, %r523, 8;
	add.s64 	%rd229, %rd13, %rd228;
	ld.global.u64 	%rd230, [%rd229];
	or.b64  	%rd231, %rd230, %rd23;
	popc.b64 	%r258, %rd231;
	add.s32 	%r259, %r258, %r531;
	add.s32 	%r531, %r259, -1;
$L__BB3_103:
	setp.lt.s32 	%p153, %r178, 1;
	mov.b32 	%r534, 0;
	mov.u32 	%r533, %r2;
	@%p153 bra 	$L__BB3_151;
	ld.param.u32 	%r504, [compute_refinement_moves_param_15];
	setp.lt.s32 	%p154, %r178, 65;
	add.s32 	%r91, %r504, %r1;
	@%p154 bra 	$L__BB3_130;
	and.b32  	%r92, %r5, 7;
	sub.s32 	%r93, %r3, %r4;
	mov.b32 	%r532, 0;
	mov.u32 	%r533, %r2;
	mov.u32 	%r534, %r532;
$L__BB3_106:
	add.s32 	%r391, %r91, %r532;
	rem.s32 	%r97, %r391, %r178;
	setp.eq.s32 	%p173, %r97, %r2;
	or.b32  	%r392, %r97, %r178;
	setp.lt.s32 	%p174, %r392, 0;
	or.pred  	%p175, %p173, %p174;
	@%p175 bra 	$L__BB3_122;
	ld.param.u32 	%r503, [compute_refinement_moves_param_2];
	mul.wide.s32 	%rd353, %r97, 4;
	add.s64 	%rd354, %rd6, %rd353;
	ld.global.u32 	%r98, [%rd354];
	setp.ge.s32 	%p176, %r98, %r503;
	@%p176 bra 	$L__BB3_122;
	setp.lt.s32 	%p177, %r5, 1;
	mov.b32 	%r535, 0;
	@%p177 bra 	$L__BB3_113;
	setp.gt.u32 	%p178, %r93, -8;
	add.s32 	%r396, %r97, -64;
	mov.b64 	%rd355, 1;
	shl.b64 	%rd44, %rd355, %r396;
	shl.b64 	%rd45, %rd355, %r97;
	mov.b32 	%r545, 0;
	mov.u32 	%r535, %r545;
	@%p178 bra 	$L__BB3_112;
	ld.param.u64 	%rd441, [compute_refinement_moves_param_17];
	ld.param.u64 	%rd440, [compute_refinement_moves_param_16];
	cvta.to.global.u64 	%rd356, %rd440;
	mul.lo.s32 	%r398, %r1, 2900;
	mul.wide.s32 	%rd357, %r398, 8;
	add.s64 	%rd358, %rd357, 32;
	add.s64 	%rd452, %rd356, %rd358;
	cvta.to.global.u64 	%rd359, %rd441;
	add.s64 	%rd451, %rd359, %rd358;
	and.b32  	%r399, %r5, 2147483640;
	neg.s32 	%r539, %r399;
	mov.b32 	%r535, 0;
$L__BB3_111:
	.pragma "nounroll";
	and.b32  	%r545, %r5, 2147483640;
	ld.global.u64 	%rd360, [%rd452+-32];
	ld.global.u64 	%rd361, [%rd451+-32];
	setp.lt.s32 	%p179, %r97, 64;
	selp.b64 	%rd362, %rd45, 0, %p179;
	or.b64  	%rd363, %rd360, %rd362;
	selp.b64 	%rd364, 0, %rd44, %p179;
	or.b64  	%rd365, %rd361, %rd364;
	popc.b64 	%r400, %rd363;
	popc.b64 	%r401, %rd365;
	add.s32 	%r402, %r401, %r400;
	max.u32 	%r403, %r402, 1;
	add.s32 	%r404, %r403, %r535;
	ld.global.u64 	%rd366, [%rd452+-24];
	ld.global.u64 	%rd367, [%rd451+-24];
	or.b64  	%rd368, %rd366, %rd362;
	or.b64  	%rd369, %rd367, %rd364;
	popc.b64 	%r405, %rd368;
	popc.b64 	%r406, %rd369;
	add.s32 	%r407, %r406, %r405;
	max.u32 	%r408, %r407, 1;
	add.s32 	%r409, %r404, %r408;
	ld.global.u64 	%rd370, [%rd452+-16];
	ld.global.u64 	%rd371, [%rd451+-16];
	or.b64  	%rd372, %rd370, %rd362;
	or.b64  	%rd373, %rd371, %rd364;
	popc.b64 	%r410, %rd372;
	popc.b64 	%r411, %rd373;
	add.s32 	%r412, %r411, %r410;
	max.u32 	%r413, %r412, 1;
	add.s32 	%r414, %r409, %r413;
	ld.global.u64 	%rd374, [%rd452+-8];
	ld.global.u64 	%rd375, [%rd451+-8];
	or.b64  	%rd376, %rd374, %rd362;
	or.b64  	%rd377, %rd375, %rd364;
	popc.b64 	%r415, %rd376;
	popc.b64 	%r416, %rd377;
	add.s32 	%r417, %r416, %r415;
	max.u32 	%r418, %r417, 1;
	add.s32 	%r419, %r414, %r418;
	ld.global.u64 	%rd378, [%rd452];
	ld.global.u64 	%rd379, [%rd451];
	or.b64  	%rd380, %rd378, %rd362;
	or.b64  	%rd381, %rd379, %rd364;
	popc.b64 	%r420, %rd380;
	popc.b64 	%r421, %rd381;
	add.s32 	%r422, %r421, %r420;
	max.u32 	%r423, %r422, 1;
	add.s32 	%r424, %r419, %r423;
	ld.global.u64 	%rd382, [%rd452+8];
	ld.global.u64 	%rd383, [%rd451+8];
	or.b64  	%rd384, %rd382, %rd362;
	or.b64  	%rd385, %rd383, %rd364;
	popc.b64 	%r425, %rd384;
	popc.b64 	%r426, %rd385;
	add.s32 	%r427, %r426, %r425;
	max.u32 	%r428, %r427, 1;
	add.s32 	%r429, %r424, %r428;
	ld.global.u64 	%rd386, [%rd452+16];
	ld.global.u64 	%rd387, [%rd451+16];
	or.b64  	%rd388, %rd386, %rd362;
	or.b64  	%rd389, %rd387, %rd364;
	popc.b64 	%r430, %rd388;
	popc.b64 	%r431, %rd389;
	add.s32 	%r432, %r431, %r430;
	max.u32 	%r433, %r432, 1;
	add.s32 	%r434, %r429, %r433;
	ld.global.u64 	%rd390, [%rd452+24];
	ld.global.u64 	%rd391, [%rd451+24];
	or.b64  	%rd392, %rd390, %rd362;
	or.b64  	%rd393, %rd391, %rd364;
	popc.b64 	%r435, %rd392;
	popc.b64 	%r436, %rd393;
	add.s32 	%r437, %r436, %r435;
	max.u32 	%r438, %r437, 1;
	add.s32 	%r439, %r434, %r438;
	add.s32 	%r535, %r439, -8;
	add.s32 	%r539, %r539, 8;
	add.s64 	%rd452, %rd452, 64;
	add.s64 	%rd451, %rd451, 64;
	setp.ne.s32 	%p180, %r539, 0;
	@%p180 bra 	$L__BB3_111;
$L__BB3_112:
	setp.eq.s32 	%p181, %r92, 0;
	@%p181 bra 	$L__BB3_113;
	bra.uni 	$L__BB3_123;
$L__BB3_113:
	ld.global.u32 	%r100, [%rd12];
	add.s32 	%r481, %r98, 1;
	setp.le.s32 	%p190, %r100, %r481;
	mov.b32 	%r536, 0;
	@%p190 bra 	$L__BB3_119;
	setp.gt.u32 	%p191, %r178, 119;
	sub.s32 	%r101, %r100, %r98;
	@%p191 bra 	$L__BB3_118;
	setp.gt.u32 	%p192, %r178, 99;
	@%p192 bra 	$L__BB3_117;
	shr.u32 	%r482, %r101, 31;
	add.s32 	%r483, %r101, %r482;
	shr.s32 	%r484, %r483, 1;
	min.s32 	%r485, %r484, 4;
	add.s32 	%r536, %r485, 3;
	bra.uni 	$L__BB3_119;
$L__BB3_117:
	shr.u32 	%r486, %r101, 31;
	add.s32 	%r487, %r101, %r486;
	shr.s32 	%r488, %r487, 1;
	min.s32 	%r489, %r488, 4;
	add.s32 	%r536, %r489, 2;
	bra.uni 	$L__BB3_119;
$L__BB3_118:
	shr.u32 	%r490, %r101, 31;
	add.s32 	%r491, %r101, %r490;
	shr.s32 	%r492, %r491, 1;
	min.s32 	%r493, %r492, 4;
	add.s32 	%r536, %r493, 1;
$L__BB3_119:
	sub.s32 	%r494, %r531, %r535;
	add.s32 	%r106, %r536, %r494;
	setp.gt.s32 	%p194, %r106, %r534;
	mov.pred 	%p201, -1;
	@%p194 bra 	$L__BB3_121;
	setp.eq.s32 	%p195, %r106, %r534;
	setp.lt.s32 	%p196, %r97, %r533;
	and.pred  	%p201, %p195, %p196;
$L__BB3_121:
	selp.b32 	%r534, %r106, %r534, %p201;
	selp.b32 	%r533, %r97, %r533, %p201;
$L__BB3_122:
	add.s32 	%r532, %r532, 1;
	setp.eq.s32 	%p197, %r532, %r178;
	@%p197 bra 	$L__BB3_151;
	bra.uni 	$L__BB3_106;
$L__BB3_123:
	add.s32 	%r441, %r92, -1;
	setp.lt.u32 	%p182, %r441, 3;
	@%p182 bra 	$L__BB3_125;
	setp.lt.s32 	%p183, %r97, 64;
	mul.wide.u32 	%rd394, %r545, 8;
	add.s64 	%rd395, %rd13, %rd394;
	ld.global.u64 	%rd396, [%rd395];
	add.s64 	%rd397, %rd14, %rd394;
	ld.global.u64 	%rd398, [%rd397];
	selp.b64 	%rd399, %rd45, 0, %p183;
	or.b64  	%rd400, %rd396, %rd399;
	selp.b64 	%rd401, 0, %rd44, %p183;
	or.b64  	%rd402, %rd398, %rd401;
	popc.b64 	%r442, %rd400;
	popc.b64 	%r443, %rd402;
	add.s32 	%r444, %r443, %r442;
	max.u32 	%r445, %r444, 1;
	add.s32 	%r446, %r445, %r535;
	ld.global.u64 	%rd403, [%rd395+8];
	ld.global.u64 	%rd404, [%rd397+8];
	or.b64  	%rd405, %rd403, %rd399;
	or.b64  	%rd406, %rd404, %rd401;
	popc.b64 	%r447, %rd405;
	popc.b64 	%r448, %rd406;
	add.s32 	%r449, %r448, %r447;
	max.u32 	%r450, %r449, 1;
	add.s32 	%r451, %r446, %r450;
	ld.global.u64 	%rd407, [%rd395+16];
	ld.global.u64 	%rd408, [%rd397+16];
	or.b64  	%rd409, %rd407, %rd399;
	or.b64  	%rd410, %rd408, %rd401;
	popc.b64 	%r452, %rd409;
	popc.b64 	%r453, %rd410;
	add.s32 	%r454, %r453, %r452;
	max.u32 	%r455, %r454, 1;
	add.s32 	%r456, %r451, %r455;
	ld.global.u64 	%rd411, [%rd395+24];
	ld.global.u64 	%rd412, [%rd397+24];
	or.b64  	%rd413, %rd411, %rd399;
	or.b64  	%rd414, %rd412, %rd401;
	popc.b64 	%r457, %rd413;
	popc.b64 	%r458, %rd414;
	add.s32 	%r459, %r458, %r457;
	max.u32 	%r460, %r459, 1;
	add.s32 	%r461, %r456, %r460;
	add.s32 	%r535, %r461, -4;
	add.s32 	%r545, %r545, 4;
$L__BB3_125:
	and.b32  	%r463, %r5, 3;
	setp.eq.s32 	%p184, %r463, 0;
	@%p184 bra 	$L__BB3_113;
	setp.eq.s32 	%p185, %r463, 1;
	@%p185 bra 	$L__BB3_128;
	setp.lt.s32 	%p186, %r97, 64;
	mul.wide.u32 	%rd415, %r545, 8;
	add.s64 	%rd416, %rd13, %rd415;
	ld.global.u64 	%rd417, [%rd416];
	add.s64 	%rd418, %rd14, %rd415;
	ld.global.u64 	%rd419, [%rd418];
	selp.b64 	%rd420, %rd45, 0, %p186;
	or.b64  	%rd421, %rd417, %rd420;
	selp.b64 	%rd422, 0, %rd44, %p186;
	or.b64  	%rd423, %rd419, %rd422;
	popc.b64 	%r464, %rd421;
	popc.b64 	%r465, %rd423;
	add.s32 	%r466, %r465, %r464;
	max.u32 	%r467, %r466, 1;
	add.s32 	%r468, %r467, %r535;
	ld.global.u64 	%rd424, [%rd416+8];
	ld.global.u64 	%rd425, [%rd418+8];
	or.b64  	%rd426, %rd424, %rd420;
	or.b64  	%rd427, %rd425, %rd422;
	popc.b64 	%r469, %rd426;
	popc.b64 	%r470, %rd427;
	add.s32 	%r471, %r470, %r469;
	max.u32 	%r472, %r471, 1;
	add.s32 	%r473, %r468, %r472;
	add.s32 	%r535, %r473, -2;
	add.s32 	%r545, %r545, 2;
$L__BB3_128:
	and.b32  	%r474, %r5, 1;
	setp.eq.b32 	%p187, %r474, 1;
	not.pred 	%p188, %p187;
	@%p188 bra 	$L__BB3_113;
	setp.lt.s32 	%p189, %r97, 64;
	mul.wide.u32 	%rd428, %r545, 8;
	add.s64 	%rd429, %rd13, %rd428;
	ld.global.u64 	%rd430, [%rd429];
	add.s64 	%rd431, %rd14, %rd428;
	ld.global.u64 	%rd432, [%rd431];
	selp.b64 	%rd433, %rd45, 0, %p189;
	or.b64  	%rd434, %rd430, %rd433;
	selp.b64 	%rd435, 0, %rd44, %p189;
	or.b64  	%rd436, %rd432, %rd435;
	popc.b64 	%r475, %rd434;
	popc.b64 	%r476, %rd436;
	add.s32 	%r477, %r476, %r475;
	max.u32 	%r478, %r477, 1;
	add.s32 	%r479, %r478, %r535;
	add.s32 	%r535, %r479, -1;
	bra.uni 	$L__BB3_113;
$L__BB3_130:
	and.b32  	%r132, %r5, 7;
	add.s32 	%r133, %r132, -1;
	and.b32  	%r134, %r5, 3;
	sub.s32 	%r135, %r3, %r4;
	and.b32  	%r136, %r5, 2147483640;
	and.b32  	%r137, %r5, 1;
	mov.b32 	%r552, 0;
	mov.u32 	%r533, %r2;
	mov.u32 	%r534, %r552;
$L__BB3_131:
	add.s32 	%r344, %r91, %r552;
	rem.s32 	%r145, %r344, %r178;
	setp.eq.s32 	%p155, %r145, %r2;
	or.b32  	%r345, %r145, %r178;
	setp.lt.s32 	%p156, %r345, 0;
	or.pred  	%p157, %p155, %p156;
	@%p157 bra 	$L__BB3_150;
	ld.param.u32 	%r502, [compute_refinement_moves_param_2];
	mul.wide.s32 	%rd312, %r145, 4;
	add.s64 	%rd313, %rd6, %rd312;
	ld.global.u32 	%r146, [%rd313];
	setp.ge.s32 	%p158, %r146, %r502;
	@%p158 bra 	$L__BB3_150;
	setp.lt.s32 	%p159, %r5, 1;
	mov.b32 	%r566, 0;
	@%p159 bra 	$L__BB3_145;
	setp.gt.u32 	%p160, %r135, -8;
	mov.b64 	%rd314, 1;
	shl.b64 	%rd52, %rd314, %r145;
	mov.b32 	%r561, 0;
	mov.u32 	%r566, %r561;
	@%p160 bra 	$L__BB3_137;
	mov.b32 	%r555, 0;
	mov.u32 	%r566, %r555;
$L__BB3_136:
	.pragma "nounroll";
	mul.wide.u32 	%rd315, %r555, 8;
	add.s64 	%rd316, %rd13, %rd315;
	ld.global.u64 	%rd317, [%rd316];
	or.b64  	%rd318, %rd317, %rd52;
	popc.b64 	%r350, %rd318;
	add.s32 	%r351, %r350, %r566;
	ld.global.u64 	%rd319, [%rd316+8];
	or.b64  	%rd320, %rd319, %rd52;
	popc.b64 	%r352, %rd320;
	add.s32 	%r353, %r351, %r352;
	ld.global.u64 	%rd321, [%rd316+16];
	or.b64  	%rd322, %rd321, %rd52;
	popc.b64 	%r354, %rd322;
	add.s32 	%r355, %r353, %r354;
	ld.global.u64 	%rd323, [%rd316+24];
	or.b64  	%rd324, %rd323, %rd52;
	popc.b64 	%r356, %rd324;
	add.s32 	%r357, %r355, %r356;
	ld.global.u64 	%rd325, [%rd316+32];
	or.b64  	%rd326, %rd325, %rd52;
	popc.b64 	%r358, %rd326;
	add.s32 	%r359, %r357, %r358;
	ld.global.u64 	%rd327, [%rd316+40];
	or.b64  	%rd328, %rd327, %rd52;
	popc.b64 	%r360, %rd328;
	add.s32 	%r361, %r359, %r360;
	ld.global.u64 	%rd329, [%rd316+48];
	or.b64  	%rd330, %rd329, %rd52;
	popc.b64 	%r362, %rd330;
	add.s32 	%r363, %r361, %r362;
	ld.global.u64 	%rd331, [%rd316+56];
	or.b64  	%rd332, %rd331, %rd52;
	popc.b64 	%r364, %rd332;
	add.s32 	%r365, %r363, %r364;
	add.s32 	%r566, %r365, -8;
	add.s32 	%r555, %r555, 8;
	setp.ne.s32 	%p161, %r555, %r136;
	mov.u32 	%r561, %r136;
	@%p161 bra 	$L__BB3_136;
$L__BB3_137:
	setp.eq.s32 	%p162, %r132, 0;
	@%p162 bra 	$L__BB3_145;
	setp.lt.u32 	%p163, %r133, 3;
	@%p163 bra 	$L__BB3_140;
	mul.wide.u32 	%rd333, %r561, 8;
	add.s64 	%rd334, %rd13, %rd333;
	ld.global.u64 	%rd335, [%rd334];
	or.b64  	%rd336, %rd335, %rd52;
	popc.b64 	%r367, %rd336;
	add.s32 	%r368, %r367, %r566;
	ld.global.u64 	%rd337, [%rd334+8];
	or.b64  	%rd338, %rd337, %rd52;
	popc.b64 	%r369, %rd338;
	add.s32 	%r370, %r368, %r369;
	ld.global.u64 	%rd339, [%rd334+16];
	or.b64  	%rd340, %rd339, %rd52;
	popc.b64 	%r371, %rd340;
	add.s32 	%r372, %r370, %r371;
	ld.global.u64 	%rd341, [%rd334+24];
	or.b64  	%rd342, %rd341, %rd52;
	popc.b64 	%r373, %rd342;
	add.s32 	%r374, %r372, %r373;
	add.s32 	%r566, %r374, -4;
	add.s32 	%r561, %r561, 4;
$L__BB3_140:
	setp.eq.s32 	%p164, %r134, 0;
	@%p164 bra 	$L__BB3_145;
	setp.eq.s32 	%p165, %r134, 1;
	@%p165 bra 	$L__BB3_143;
	mul.wide.u32 	%rd343, %r561, 8;
	add.s64 	%rd344, %rd13, %rd343;
	ld.global.u64 	%rd345, [%rd344];
	or.b64  	%rd346, %rd345, %rd52;
	popc.b64 	%r376, %rd346;
	add.s32 	%r377, %r376, %r566;
	ld.global.u64 	%rd347, [%rd344+8];
	or.b64  	%rd348, %rd347, %rd52;
	popc.b64 	%r378, %rd348;
	add.s32 	%r379, %r377, %r378;
	add.s32 	%r566, %r379, -2;
	add.s32 	%r561, %r561, 2;
$L__BB3_143:
	setp.eq.s32 	%p166, %r137, 0;
	@%p166 bra 	$L__BB3_145;
	mul.wide.u32 	%rd349, %r561, 8;
	add.s64 	%rd350, %rd13, %rd349;
	ld.global.u64 	%rd351, [%rd350];
	or.b64  	%rd352, %rd351, %rd52;
	popc.b64 	%r380, %rd352;
	add.s32 	%r381, %r380, %r566;
	add.s32 	%r566, %r381, -1;
$L__BB3_145:
	ld.global.u32 	%r166, [%rd12];
	add.s32 	%r383, %r146, 1;
	setp.le.s32 	%p167, %r166, %r383;
	mov.b32 	%r567, 0;
	@%p167 bra 	$L__BB3_147;
	sub.s32 	%r384, %r166, %r146;
	shr.u32 	%r385, %r384, 31;
	add.s32 	%r386, %r384, %r385;
	shr.s32 	%r387, %r386, 1;
	min.s32 	%r388, %r387, 4;
	add.s32 	%r567, %r388, 3;
$L__BB3_147:
	sub.s32 	%r389, %r531, %r566;
	add.s32 	%r169, %r567, %r389;
	setp.gt.s32 	%p169, %r169, %r534;
	mov.pred 	%p202, -1;
	@%p169 bra 	$L__BB3_149;
	setp.eq.s32 	%p170, %r169, %r534;
	setp.lt.s32 	%p171, %r145, %r533;
	and.pred  	%p202, %p170, %p171;
$L__BB3_149:
	selp.b32 	%r534, %r169, %r534, %p202;
	selp.b32 	%r533, %r145, %r533, %p202;
$L__BB3_150:
	add.s32 	%r552, %r552, 1;
	setp.ne.s32 	%p172, %r552, %r178;
	@%p172 bra 	$L__BB3_131;
$L__BB3_151:
	setp.lt.s32 	%p198, %r534, 1;
	setp.eq.s32 	%p199, %r533, %r2;
	or.pred  	%p200, %p198, %p199;
	@%p200 bra 	$L__BB3_153;
	ld.param.u64 	%rd439, [compute_refinement_moves_param_14];
	st.global.u32 	[%rd8], %r533;
	st.global.u32 	[%rd9], %r534;
	shl.b32 	%r495, %r534, 16;
	shl.b32 	%r496, %r5, 8;
	rem.s32 	%r497, %r1, %r178;
	add.s32 	%r498, %r496, %r178;
	add.s32 	%r499, %r498, %r495;
	sub.s32 	%r500, %r499, %r497;
	st.global.u32 	[%rd10], %r500;
	cvta.to.global.u64 	%rd437, %rd439;
	atom.global.add.u32 	%r501, [%rd437], 1;
$L__BB3_153:
	ret;

}
	// .globl	execute_refinement_moves
.visible .entry execute_refinement_moves(
	.param .u32 execute_refinement_moves_param_0,
	.param .u64 .ptr .align 1 execute_refinement_moves_param_1,
	.param .u64 .ptr .align 1 execute_refinement_moves_param_2,
	.param .u32 execute_refinement_moves_param_3,
	.param .u64 .ptr .align 1 execute_refinement_moves_param_4,
	.param .u64 .ptr .align 1 execute_refinement_moves_param_5,
	.param .u64 .ptr .align 1 execute_refinement_moves_param_6
)
{
	.reg .pred 	%p<28>;
	.reg .b32 	%r<84>;
	.reg .b64 	%rd<58>;

	ld.param.u32 	%r25, [execute_refinement_moves_param_0];
	ld.param.u64 	%rd33, [execute_refinement_moves_param_1];
	ld.param.u64 	%rd34, [execute_refinement_moves_param_2];
	ld.param.u32 	%r26, [execute_refinement_moves_param_3];
	ld.param.u64 	%rd35, [execute_refinement_moves_param_4];
	ld.param.u64 	%rd36, [execute_refinement_moves_param_5];
	ld.param.u64 	%rd37, [execute_refinement_moves_param_6];
	cvta.to.global.u64 	%rd1, %rd37;
	cvta.to.global.u64 	%rd2, %rd36;
	cvta.to.global.u64 	%rd3, %rd35;
	cvta.to.global.u64 	%rd4, %rd34;
	cvta.to.global.u64 	%rd5, %rd33;
	mov.u32 	%r27, %ctaid.x;
	mov.u32 	%r28, %tid.x;
	or.b32  	%r29, %r27, %r28;
	setp.ne.s32 	%p1, %r29, 0;
	setp.lt.s32 	%p2, %r25, 1;
	or.pred  	%p3, %p1, %p2;
	@%p3 bra 	$L__BB4_32;
	and.b32  	%r1, %r25, 3;
	setp.lt.u32 	%p4, %r25, 4;
	mov.b32 	%r82, 0;
	@%p4 bra 	$L__BB4_24;
	and.b32  	%r82, %r25, 2147483644;
	neg.s32 	%r81, %r82;
	add.s64 	%rd55, %rd5, 8;
	add.s64 	%rd54, %rd4, 8;
$L__BB4_3:
	ld.global.u32 	%r5, [%rd55+-8];
	ld.global.u32 	%r31, [%rd54+-8];
	or.b32  	%r32, %r5, %r31;
	setp.lt.s32 	%p5, %r32, 0;
	@%p5 bra 	$L__BB4_8;
	mul.wide.u32 	%rd38, %r5, 4;
	add.s64 	%rd10, %rd3, %rd38;
	ld.global.u32 	%r7, [%rd10];
	setp.lt.s32 	%p6, %r7, 0;
	@%p6 bra 	$L__BB4_8;
	mul.wide.u32 	%rd39, %r31, 4;
	add.s64 	%rd11, %rd2, %rd39;
	ld.global.u32 	%r33, [%rd11];
	setp.ge.s32 	%p7, %r33, %r26;
	@%p7 bra 	$L__BB4_8;
	mul.wide.u32 	%rd40, %r7, 4;
	add.s64 	%rd12, %rd2, %rd40;
	ld.global.u32 	%r34, [%rd12];
	setp.lt.s32 	%p8, %r34, 2;
	@%p8 bra 	$L__BB4_8;
	st.global.u32 	[%rd10], %r31;
	ld.global.u32 	%r35, [%rd12];
	add.s32 	%r36, %r35, -1;
	st.global.u32 	[%rd12], %r36;
	ld.global.u32 	%r37, [%rd11];
	add.s32 	%r38, %r37, 1;
	st.global.u32 	[%rd11], %r38;
	ld.global.u32 	%r39, [%rd1];
	add.s32 	%r40, %r39, 1;
	st.global.u32 	[%rd1], %r40;
$L__BB4_8:
	ld.global.u32 	%r8, [%rd55+-4];
	ld.global.u32 	%r41, [%rd54+-4];
	or.b32  	%r42, %r8, %r41;
	setp.lt.s32 	%p9, %r42, 0;
	@%p9 bra 	$L__BB4_13;
	mul.wide.u32 	%rd41, %r8, 4;
	add.s64 	%rd13, %rd3, %rd41;
	ld.global.u32 	%r10, [%rd13];
	setp.lt.s32 	%p10, %r10, 0;
	@%p10 bra 	$L__BB4_13;
	mul.wide.u32 	%rd42, %r41, 4;
	add.s64 	%rd14, %rd2, %rd42;
	ld.global.u32 	%r43, [%rd14];
	setp.ge.s32 	%p11, %r43, %r26;
	@%p11 bra 	$L__BB4_13;
	mul.wide.u32 	%rd43, %r10, 4;
	add.s64 	%rd15, %rd2, %rd43;
	ld.global.u32 	%r44, [%rd15];
	setp.lt.s32 	%p12, %r44, 2;
	@%p12 bra 	$L__BB4_13;
	st.global.u32 	[%rd13], %r41;
	ld.global.u32 	%r45, [%rd15];
	add.s32 	%r46, %r45, -1;
	st.global.u32 	[%rd15], %r46;
	ld.global.u32 	%r47, [%rd14];
	add.s32 	%r48, %r47, 1;
	st.global.u32 	[%rd14], %r48;
	ld.global.u32 	%r49, [%rd1];
	add.s32 	%r50, %r49, 1;
	st.global.u32 	[%rd1], %r50;
$L__BB4_13:
	ld.global.u32 	%r11, [%rd55];
	ld.global.u32 	%r51, [%rd54];
	or.b32  	%r52, %r11, %r51;
	setp.lt.s32 	%p13, %r52, 0;
	@%p13 bra 	$L__BB4_18;
	mul.wide.u32 	%rd44, %r11, 4;
	add.s64 	%rd16, %rd3, %rd44;
	ld.global.u32 	%r13, [%rd16];
	setp.lt.s32 	%p14, %r13, 0;
	@%p14 bra 	$L__BB4_18;
	mul.wide.u32 	%rd45, %r51, 4;
	add.s64 	%rd17, %rd2, %rd45;
	ld.global.u32 	%r53, [%rd17];
	setp.ge.s32 	%p15, %r53, %r26;
	@%p15 bra 	$L__BB4_18;
	mul.wide.u32 	%rd46, %r13, 4;
	add.s64 	%rd18, %rd2, %rd46;
	ld.global.u32 	%r54, [%rd18];
	setp.lt.s32 	%p16, %r54, 2;
	@%p16 bra 	$L__BB4_18;
	st.global.u32 	[%rd16], %r51;
	ld.global.u32 	%r55, [%rd18];
	add.s32 	%r56, %r55, -1;
	st.global.u32 	[%rd18], %r56;
	ld.global.u32 	%r57, [%rd17];
	add.s32 	%r58, %r57, 1;
	st.global.u32 	[%rd17], %r58;
	ld.global.u32 	%r59, [%rd1];
	add.s32 	%r60, %r59, 1;
	st.global.u32 	[%rd1], %r60;
$L__BB4_18:
	ld.global.u32 	%r14, [%rd55+4];
	ld.global.u32 	%r61, [%rd54+4];
	or.b32  	%r62, %r14, %r61;
	setp.lt.s32 	%p17, %r62, 0;
	@%p17 bra 	$L__BB4_23;
	mul.wide.u32 	%rd47, %r14, 4;
	add.s64 	%rd19, %rd3, %rd47;
	ld.global.u32 	%r16, [%rd19];
	setp.lt.s32 	%p18, %r16, 0;
	@%p18 bra 	$L__BB4_23;
	mul.wide.u32 	%rd48, %r61, 4;
	add.s64 	%rd20, %rd2, %rd48;
	ld.global.u32 	%r63, [%rd20];
	setp.ge.s32 	%p19, %r63, %r26;
	@%p19 bra 	$L__BB4_23;
	mul.wide.u32 	%rd49, %r16, 4;
	add.s64 	%rd21, %rd2, %rd49;
	ld.global.u32 	%r64, [%rd21];
	setp.lt.s32 	%p20, %r64, 2;
	@%p20 bra 	$L__BB4_23;
	st.global.u32 	[%rd19], %r61;
	ld.global.u32 	%r65, [%rd21];
	add.s32 	%r66, %r65, -1;
	st.global.u32 	[%rd21], %r66;
	ld.global.u32 	%r67, [%rd20];
	add.s32 	%r68, %r67, 1;
	st.global.u32 	[%rd20], %r68;
	ld.global.u32 	%r69, [%rd1];
	add.s32 	%r70, %r69, 1;
	st.global.u32 	[%rd1], %r70;
$L__BB4_23:
	add.s32 	%r81, %r81, 4;
	add.s64 	%rd55, %rd55, 16;
	add.s64 	%rd54, %rd54, 16;
	setp.ne.s32 	%p21, %r81, 0;
	@%p21 bra 	$L__BB4_3;
$L__BB4_24:
	setp.eq.s32 	%p22, %r1, 0;
	@%p22 bra 	$L__BB4_32;
	mul.wide.u32 	%rd50, %r82, 4;
	add.s64 	%rd57, %rd4, %rd50;
	add.s64 	%rd56, %rd5, %rd50;
	neg.s32 	%r83, %r1;
$L__BB4_26:
	.pragma "nounroll";
	ld.global.u32 	%r21, [%rd56];
	ld.global.u32 	%r71, [%rd57];
	or.b32  	%r72, %r21, %r71;
	setp.lt.s32 	%p23, %r72, 0;
	@%p23 bra 	$L__BB4_31;
	mul.wide.u32 	%rd51, %r21, 4;
	add.s64 	%rd28, %rd3, %rd51;
	ld.global.u32 	%r23, [%rd28];
	setp.lt.s32 	%p24, %r23, 0;
	@%p24 bra 	$L__BB4_31;
	mul.wide.u32 	%rd52, %r71, 4;
	add.s64 	%rd29, %rd2, %rd52;
	ld.global.u32 	%r73, [%rd29];
	setp.ge.s32 	%p25, %r73, %r26;
	@%p25 bra 	$L__BB4_31;
	mul.wide.u32 	%rd53, %r23, 4;
	add.s64 	%rd30, %rd2, %rd53;
	ld.global.u32 	%r74, [%rd30];
	setp.lt.s32 	%p26, %r74, 2;
	@%p26 bra 	$L__BB4_31;
	st.global.u32 	[%rd28], %r71;
	ld.global.u32 	%r75, [%rd30];
	add.s32 	%r76, %r75, -1;
	st.global.u32 	[%rd30], %r76;
	ld.global.u32 	%r77, [%rd29];
	add.s32 	%r78, %r77, 1;
	st.global.u32 	[%rd29], %r78;
	ld.global.u32 	%r79, [%rd1];
	add.s32 	%r80, %r79, 1;
	st.global.u32 	[%rd1], %r80;
$L__BB4_31:
	add.s64 	%rd57, %rd57, 4;
	add.s64 	%rd56, %rd56, 4;
	add.s32 	%r83, %r83, 1;
	setp.ne.s32 	%p27, %r83, 0;
	@%p27 bra 	$L__BB4_26;
$L__BB4_32:
	ret;

}
	// .globl	balance_final
.visible .entry balance_final(
	.param .u32 balance_final_param_0,
	.param .u32 balance_final_param_1,
	.param .u32 balance_final_param_2,
	.param .u32 balance_final_param_3,
	.param .u64 .ptr .align 1 balance_final_param_4,
	.param .u64 .ptr .align 1 balance_final_param_5
)
{
	.reg .pred 	%p<33>;
	.reg .b32 	%r<53>;
	.reg .b64 	%rd<18>;

	ld.param.u32 	%r19, [balance_final_param_0];
	ld.param.u32 	%r20, [balance_final_param_1];
	ld.param.u32 	%r21, [balance_final_param_2];
	ld.param.u32 	%r22, [balance_final_param_3];
	ld.param.u64 	%rd10, [balance_final_param_4];
	ld.param.u64 	%rd11, [balance_final_param_5];
	cvta.to.global.u64 	%rd1, %rd10;
	cvta.to.global.u64 	%rd2, %rd11;
	mov.u32 	%r23, %ctaid.x;
	mov.u32 	%r24, %tid.x;
	or.b32  	%r25, %r23, %r24;
	setp.ne.s32 	%p3, %r25, 0;
	@%p3 bra 	$L__BB5_28;
	min.s32 	%r26, %r20, %r19;
	setp.lt.s32 	%p4, %r26, 1;
	@%p4 bra 	$L__BB5_28;
	mov.b32 	%r44, 0;
$L__BB5_3:
	mul.wide.u32 	%rd12, %r44, 4;
	add.s64 	%rd3, %rd2, %rd12;
	ld.global.u32 	%r46, [%rd3];
$L__BB5_4:
	setp.ge.s32 	%p5, %r46, %r21;
	@%p5 bra 	$L__BB5_14;
	mov.b32 	%r47, 0;
$L__BB5_6:
	setp.eq.s32 	%p7, %r47, %r44;
	mov.pred 	%p31, -1;
	@%p7 bra 	$L__BB5_12;
	mul.wide.u32 	%rd13, %r47, 4;
	add.s64 	%rd4, %rd2, %rd13;
	ld.global.u32 	%r29, [%rd4];
	setp.le.s32 	%p9, %r29, %r21;
	@%p9 bra 	$L__BB5_12;
	mov.b32 	%r48, 0;
$L__BB5_9:
	mul.wide.u32 	%rd14, %r48, 4;
	add.s64 	%rd5, %rd1, %rd14;
	ld.global.u32 	%r31, [%rd5];
	setp.eq.s32 	%p10, %r31, %r47;
	@%p10 bra 	$L__BB5_11;
	add.s32 	%r48, %r48, 1;
	setp.eq.s32 	%p12, %r48, %r19;
	@%p12 bra 	$L__BB5_12;
	bra.uni 	$L__BB5_9;
$L__BB5_11:
	st.global.u32 	[%rd5], %r44;
	ld.global.u32 	%r32, [%rd4];
	add.s32 	%r33, %r32, -1;
	st.global.u32 	[%rd4], %r33;
	ld.global.u32 	%r34, [%rd3];
	add.s32 	%r46, %r34, 1;
	st.global.u32 	[%rd3], %r46;
	mov.pred 	%p31, 0;
$L__BB5_12:
	add.s32 	%r47, %r47, 1;
	setp.lt.s32 	%p14, %r47, %r20;
	and.pred  	%p15, %p31, %p14;
	@%p15 bra 	$L__BB5_6;
	not.pred 	%p16, %p31;
	@%p16 bra 	$L__BB5_4;
$L__BB5_14:
	add.s32 	%r44, %r44, 1;
	setp.ne.s32 	%p17, %r44, %r20;
	@%p17 bra 	$L__BB5_3;
	neg.s32 	%r12, %r19;
	mov.b32 	%r50, 0;
$L__BB5_16:
	mul.wide.u32 	%rd15, %r50, 4;
	add.s64 	%rd6, %rd2, %rd15;
$L__BB5_17:
	ld.global.u32 	%r36, [%rd6];
	setp.le.s32 	%p18, %r36, %r22;
	@%p18 bra 	$L__BB5_27;
	mov.b32 	%r51, 0;
$L__BB5_19:
	setp.eq.s32 	%p20, %r51, %r50;
	mov.pred 	%p32, -1;
	@%p20 bra 	$L__BB5_25;
	mul.wide.u32 	%rd16, %r51, 4;
	add.s64 	%rd7, %rd2, %rd16;
	ld.global.u32 	%r38, [%rd7];
	setp.ge.s32 	%p22, %r38, %r22;
	@%p22 bra 	$L__BB5_25;
	mov.u64 	%rd17, %rd1;
	mov.u32 	%r52, %r12;
$L__BB5_22:
	ld.global.u32 	%r39, [%rd17];
	setp.eq.s32 	%p23, %r39, %r50;
	@%p23 bra 	$L__BB5_24;
	add.s32 	%r52, %r52, 1;
	setp.eq.s32 	%p25, %r52, 0;
	add.s64 	%rd17, %rd17, 4;
	@%p25 bra 	$L__BB5_25;
	bra.uni 	$L__BB5_22;
$L__BB5_24:
	st.global.u32 	[%rd17], %r51;
	ld.global.u32 	%r40, [%rd6];
	add.s32 	%r41, %r40, -1;
	st.global.u32 	[%rd6], %r41;
	ld.global.u32 	%r42, [%rd7];
	add.s32 	%r43, %r42, 1;
	st.global.u32 	[%rd7], %r43;
	mov.pred 	%p32, 0;
$L__BB5_25:
	add.s32 	%r51, %r51, 1;
	setp.lt.s32 	%p27, %r51, %r20;
	and.pred  	%p28, %p32, %p27;
	@%p28 bra 	$L__BB5_19;
	not.pred 	%p29, %p32;
	@%p29 bra 	$L__BB5_17;
$L__BB5_27:
	add.s32 	%r50, %r50, 1;
	setp.ne.s32 	%p30, %r50, %r20;
	@%p30 bra 	$L__BB5_16;
$L__BB5_28:
	ret;

}


// ===== COMPILED SASS (sm_100) =====

	.target	sm_100

	.elftype	@"ET_EXEC"


//--------------------- .note.nv.tkinfo           --------------------------
	.section	.note.nv.tkinfo,"",@"SHT_NOTE"
	.sectionflags	@"SHF_NOTE_NV_TKINFO"
	.tkinfo
        /*0018*/ 	.word	0x00000002
        /*0030*/ 	.string	""
        /*0030*/ 	.string	"ptxas"
        /*0030*/ 	.string	"Cuda compilation tools, release 13.0, V13.0.88"
        /*0030*/ 	.string	"Build cuda_13.0.r13.0/compiler.36424714_0"
        /*0030*/ 	.string	"-arch sm_100 -m 64 "



//--------------------- .note.nv.cuinfo           --------------------------
	.section	.note.nv.cuinfo,"",@"SHT_NOTE"
	.sectionflags	@"SHF_NOTE_NV_CUINFO"
        /*0018*/ 	.short	0x0002
        /*001a*/ 	.short	0x0064
        /*001c*/ 	.short	0x0082
	.zero		2


//--------------------- .nv.info                  --------------------------
	.section	.nv.info,"",@"SHT_CUDA_INFO"
	.align	4


	//----- nvinfo : EIATTR_REGCOUNT
	.align		4
        /*0000*/ 	.byte	0x04, 0x2f
        /*0002*/ 	.short	(.L_1 - .L_0)
	.align		4
.L_0:
        /*0004*/ 	.word	index@(hyperedge_clustering)
        /*0008*/ 	.word	0x0000000c


	//----- nvinfo : EIATTR_FRAME_SIZE
	.align		4
.L_1:
        /*000c*/ 	.byte	0x04, 0x11
        /*000e*/ 	.short	(.L_3 - .L_2)
	.align		4
.L_2:
        /*0010*/ 	.word	index@(hyperedge_clustering)
        /*0014*/ 	.word	0x00000000


	//----- nvinfo : EIATTR_REGCOUNT
	.align		4
.L_3:
        /*0018*/ 	.byte	0x04, 0x2f
        /*001a*/ 	.short	(.L_5 - .L_4)
	.align		4
.L_4:
        /*001c*/ 	.word	index@(compute_node_preferences)
        /*0020*/ 	.word	0x0000001c


	//----- nvinfo : EIATTR_FRAME_SIZE
	.align		4
.L_5:
        /*0024*/ 	.byte	0x04, 0x11
        /*0026*/ 	.short	(.L_7 - .L_6)
	.align		4
.L_6:
        /*0028*/ 	.word	index@(compute_node_preferences)
        /*002c*/ 	.word	0x00000400


	//----- nvinfo : EIATTR_REGCOUNT
	.align		4
.L_7:
        /*0030*/ 	.byte	0x04, 0x2f
        /*0032*/ 	.short	(.L_9 - .L_8)
	.align		4
.L_8:
        /*0034*/ 	.word	index@(execute_node_assignments)
        /*0038*/ 	.word	0x00000018


	//----- nvinfo : EIATTR_FRAME_SIZE
	.align		4
.L_9:
        /*003c*/ 	.byte	0x04, 0x11
        /*003e*/ 	.short	(.L_11 - .L_10)
	.align		4
.L_10:
        /*0040*/ 	.word	index@(execute_node_assignments)
        /*0044*/ 	.word	0x00000000


	//----- nvinfo : EIATTR_REGCOUNT
	.align		4
.L_11:
        /*0048*/ 	.byte	0x04, 0x2f
        /*004a*/ 	.short	(.L_13 - .L_12)
	.align		4
.L_12:
        /*004c*/ 	.word	index@(compute_refinement_moves)
        /*0050*/ 	.word	0x00000030


	//----- nvinfo : EIATTR_FRAME_SIZE
	.align		4
.L_13:
        /*0054*/ 	.byte	0x04, 0x11
        /*0056*/ 	.short	(.L_15 - .L_14)
	.align		4
.L_14:
        /*0058*/ 	.word	index@(compute_refinement_moves)
        /*005c*/ 	.word	0x00000000


	//----- nvinfo : EIATTR_REGCOUNT
	.align		4
.L_15:
        /*0060*/ 	.byte	0x04, 0x2f
        /*0062*/ 	.short	(.L_17 - .L_16)
	.align		4
.L_16:
        /*0064*/ 	.word	index@(execute_refinement_moves)
        /*0068*/ 	.word	0x0000001e


	//----- nvinfo : EIATTR_FRAME_SIZE
	.align		4
.L_17:
        /*006c*/ 	.byte	0x04, 0x11
        /*006e*/ 	.short	(.L_19 - .L_18)
	.align		4
.L_18:
        /*0070*/ 	.word	index@(execute_refinement_moves)
        /*0074*/ 	.word	0x00000000


	//----- nvinfo : EIATTR_REGCOUNT
	.align		4
.L_19:
        /*0078*/ 	.byte	0x04, 0x2f
        /*007a*/ 	.short	(.L_21 - .L_20)
	.align		4
.L_20:
        /*007c*/ 	.word	index@(balance_final)
        /*0080*/ 	.word	0x00000014


	//----- nvinfo : EIATTR_FRAME_SIZE
	.align		4
.L_21:
        /*0084*/ 	.byte	0x04, 0x11
        /*0086*/ 	.short	(.L_23 - .L_22)
	.align		4
.L_22:
        /*0088*/ 	.word	index@(balance_final)
        /*008c*/ 	.word	0x00000000


	//----- nvinfo : EIATTR_MIN_STACK_SIZE
	.align		4
.L_23:
        /*0090*/ 	.byte	0x04, 0x12
        /*0092*/ 	.short	(.L_25 - .L_24)
	.align		4
.L_24:
        /*0094*/ 	.word	index@(balance_final)
        /*0098*/ 	.word	0x00000000


	//----- nvinfo : EIATTR_MIN_STACK_SIZE
	.align		4
.L_25:
        /*009c*/ 	.byte	0x04, 0x12
        /*009e*/ 	.short	(.L_27 - .L_26)
	.align		4
.L_26:
        /*00a0*/ 	.word	index@(execute_refinement_moves)
        /*00a4*/ 	.word	0x00000000


	//----- nvinfo : EIATTR_MIN_STACK_SIZE
	.align		4
.L_27:
        /*00a8*/ 	.byte	0x04, 0x12
        /*00aa*/ 	.short	(.L_29 - .L_28)
	.align		4
.L_28:
        /*00ac*/ 	.word	index@(compute_refinement_moves)
        /*00b0*/ 	.word	0x00000000


	//----- nvinfo : EIATTR_MIN_STACK_SIZE
	.align		4
.L_29:
        /*00b4*/ 	.byte	0x04, 0x12
        /*00b6*/ 	.short	(.L_31 - .L_30)
	.align		4
.L_30:
        /*00b8*/ 	.word	index@(execute_node_assignments)
        /*00bc*/ 	.word	0x00000000


	//----- nvinfo : EIATTR_MIN_STACK_SIZE
	.align		4
.L_31:
        /*00c0*/ 	.byte	0x04, 0x12
        /*00c2*/ 	.short	(.L_33 - .L_32)
	.align		4
.L_32:
        /*00c4*/ 	.word	index@(compute_node_preferences)
        /*00c8*/ 	.word	0x00000400


	//----- nvinfo : EIATTR_MIN_STACK_SIZE
	.align		4
.L_33:
        /*00cc*/ 	.byte	0x04, 0x12
        /*00ce*/ 	.short	(.L_35 - .L_34)
	.align		4
.L_34:
        /*00d0*/ 	.word	index@(hyperedge_clustering)
        /*00d4*/ 	.word	0x00000000
.L_35:


//--------------------- .nv.compat                --------------------------
	.section	.nv.compat,"",@"SHT_CUDA_COMPAT_INFO"
	.align	4
        /*0000*/ 	.byte	0x02, 0x09, 0x00, 0x00, 0x02, 0x02, 0x01, 0x00, 0x02, 0x05, 0x05, 0x00, 0x03, 0x07, 0x01, 0x01
        /*0010*/ 	.byte	0x02, 0x03, 0x00, 0x00, 0x02, 0x06, 0x01, 0x00, 0x04, 0x0b, 0x08, 0x00, 0x09, 0x00, 0x00, 0x00
        /*0020*/ 	.byte	0x00, 0x00, 0x00, 0x00


//--------------------- .nv.info.balance_final    --------------------------
	.section	.nv.info.balance_final,"",@"SHT_CUDA_INFO"
	.sectionflags	@""
	.align	4


	//----- nvinfo : EIATTR_CUDA_API_VERSION
	.align		4
        /*0000*/ 	.byte	0x04, 0x37
        /*0002*/ 	.short	(.L_37 - .L_36)
.L_36:
        /*0004*/ 	.word	0x00000082


	//----- nvinfo : EIATTR_KPARAM_INFO
	.align		4
.L_37:
        /*0008*/ 	.byte	0x04, 0x17
        /*000a*/ 	.short	(.L_39 - .L_38)
.L_38:
        /*000c*/ 	.word	0x00000000
        /*0010*/ 	.short	0x0005
        /*0012*/ 	.short	0x0018
        /*0014*/ 	.byte	0x00, 0xf5, 0x21, 0x00


	//----- nvinfo : EIATTR_KPARAM_INFO
	.align		4
.L_39:
        /*0018*/ 	.byte	0x04, 0x17
        /*001a*/ 	.short	(.L_41 - .L_40)
.L_40:
        /*001c*/ 	.word	0x00000000
        /*0020*/ 	.short	0x0004
        /*0022*/ 	.short	0x0010
        /*0024*/ 	.byte	0x00, 0xf5, 0x21, 0x00


	//----- nvinfo : EIATTR_KPARAM_INFO
	.align		4
.L_41:
        /*0028*/ 	.byte	0x04, 0x17
        /*002a*/ 	.short	(.L_43 - .L_42)
.L_42:
        /*002c*/ 	.word	0x00000000
        /*0030*/ 	.short	0x0003
        /*0032*/ 	.short	0x000c
        /*0034*/ 	.byte	0x00, 0xf0, 0x11, 0x00


	//----- nvinfo : EIATTR_KPARAM_INFO
	.align		4
.L_43:
        /*0038*/ 	.byte	0x04, 0x17
        /*003a*/ 	.short	(.L_45 - .L_44)
.L_44:
        /*003c*/ 	.word	0x00000000
        /*0040*/ 	.short	0x0002
        /*0042*/ 	.short	0x0008
        /*0044*/ 	.byte	0x00, 0xf0, 0x11, 0x00


	//----- nvinfo : EIATTR_KPARAM_INFO
	.align		4
.L_45:
        /*0048*/ 	.byte	0x04, 0x17
        /*004a*/ 	.short	(.L_47 - .L_46)
.L_46:
        /*004c*/ 	.word	0x00000000
        /*0050*/ 	.short	0x0001
        /*0052*/ 	.short	0x0004
        /*0054*/ 	.byte	0x00, 0xf0, 0x11, 0x00


	//----- nvinfo : EIATTR_KPARAM_INFO
	.align		4
.L_47:
        /*0058*/ 	.byte	0x04, 0x17
        /*005a*/ 	.short	(.L_49 - .L_48)
.L_48:
        /*005c*/ 	.word	0x00000000
        /*0060*/ 	.short	0x0000
        /*0062*/ 	.short	0x0000
        /*0064*/ 	.byte	0x00, 0xf0, 0x11, 0x00


	//----- nvinfo : EIATTR_SPARSE_MMA_MASK
	.align		4
.L_49:
        /*0068*/ 	.byte	0x03, 0x50
        /*006a*/ 	.short	0x0000


	//----- nvinfo : EIATTR_MAXREG_COUNT
	.align		4
        /*006c*/ 	.byte	0x03, 0x1b
        /*006e*/ 	.short	0x00ff


	//----- nvinfo : EIATTR_MERCURY_ISA_VERSION
	.align		4
        /*0070*/ 	.byte	0x03, 0x5f
        /*0072*/ 	.short	0x0101


	//----- nvinfo : EIATTR_VRC_CTA_INIT_COUNT
	.align		4
        /*0074*/ 	.byte	0x02, 0x4a
	.zero		1
	.zero		1


	//----- nvinfo : EIATTR_EXIT_INSTR_OFFSETS
	.align		4
        /*0078*/ 	.byte	0x04, 0x1c
        /*007a*/ 	.short	(.L_51 - .L_50)


	//   ....[0]....
.L_50:
        /*007c*/ 	.word	0x00000040


	//   ....[1]....
        /*0080*/ 	.word	0x00000080


	//   ....[2]....
        /*0084*/ 	.word	0x00000730


	//----- nvinfo : EIATTR_CBANK_PARAM_SIZE
	.align		4
.L_51:
        /*0088*/ 	.byte	0x03, 0x19
        /*008a*/ 	.short	0x0020


	//----- nvinfo : EIATTR_PARAM_CBANK
	.align		4
        /*008c*/ 	.byte	0x04, 0x0a
        /*008e*/ 	.short	(.L_53 - .L_52)
	.align		4
.L_52:
        /*0090*/ 	.word	index@(.nv.constant0.balance_final)
        /*0094*/ 	.short	0x0380
        /*0096*/ 	.short	0x0020


	//----- nvinfo : EIATTR_SW_WAR
	.align		4
.L_53:
        /*0098*/ 	.byte	0x04, 0x36
        /*009a*/ 	.short	(.L_55 - .L_54)
.L_54:
        /*009c*/ 	.word	0x00000008
.L_55:


//--------------------- .nv.info.execute_refinement_moves --------------------------
	.section	.nv.info.execute_refinement_moves,"",@"SHT_CUDA_INFO"
	.sectionflags	@""
	.align	4


	//----- nvinfo : EIATTR_CUDA_API_VERSION
	.align		4
        /*0000*/ 	.byte	0x04, 0x37
        /*0002*/ 	.short	(.L_57 - .L_56)
.L_56:
        /*0004*/ 	.word	0x00000082


	//----- nvinfo : EIATTR_KPARAM_INFO
	.align		4
.L_57:
        /*0008*/ 	.byte	0x04, 0x17
        /*000a*/ 	.short	(.L_59 - .L_58)
.L_58:
        /*000c*/ 	.word	0x00000000
        /*0010*/ 	.short	0x0006
        /*0012*/ 	.short	0x0030
        /*0014*/ 	.byte	0x00, 0xf5, 0x21, 0x00


	//----- nvinfo : EIATTR_KPARAM_INFO
	.align		4
.L_59:
        /*0018*/ 	.byte	0x04, 0x17
        /*001a*/ 	.short	(.L_61 - .L_60)
.L_60:
        /*001c*/ 	.word	0x00000000
        /*0020*/ 	.short	0x0005
        /*0022*/ 	.short	0x0028
        /*0024*/ 	.byte	0x00, 0xf5, 0x21, 0x00


	//----- nvinfo : EIATTR_KPARAM_INFO
	.align		4
.L_61:
        /*0028*/ 	.byte	0x04, 0x17
        /*002a*/ 	.short	(.L_63 - .L_62)
.L_62:
        /*002c*/ 	.word	0x00000000
        /*0030*/ 	.short	0x0004
        /*0032*/ 	.short	0x0020
        /*0034*/ 	.byte	0x00, 0xf5, 0x21, 0x00


	//----- nvinfo : EIATTR_KPARAM_INFO
	.align		4
.L_63:
        /*0038*/ 	.byte	0x04, 0x17
        /*003a*/ 	.short	(.L_65 - .L_64)
.L_64:
        /*003c*/ 	.word	0x00000000
        /*0040*/ 	.short	0x0003
        /*0042*/ 	.short	0x0018
        /*0044*/ 	.byte	0x00, 0xf0, 0x11, 0x00


	//----- nvinfo : EIATTR_KPARAM_INFO
	.align		4
.L_65:
        /*0048*/ 	.byte	0x04, 0x17
        /*004a*/ 	.short	(.L_67 - .L_66)
.L_66:
        /*004c*/ 	.word	0x00000000
        /*0050*/ 	.short	0x0002
        /*0052*/ 	.short	0x0010
        /*0054*/ 	.byte	0x00, 0xf5, 0x21, 0x00


	//----- nvinfo : EIATTR_KPARAM_INFO
	.align		4
.L_67:
        /*0058*/ 	.byte	0x04, 0x17
        /*005a*/ 	.short	(.L_69 - .L_68)
.L_68:
        /*005c*/ 	.word	0x00000000
        /*0060*/ 	.short	0x0001
        /*0062*/ 	.short	0x0008
        /*0064*/ 	.byte	0x00, 0xf5, 0x21, 0x00


	//----- nvinfo : EIATTR_KPARAM_INFO
	.align		4
.L_69:
        /*0068*/ 	.byte	0x04, 0x17
        /*006a*/ 	.short	(.L_71 - .L_70)
.L_70:
        /*006c*/ 	.word	0x00000000
        /*0070*/ 	.short	0x0000
        /*0072*/ 	.short	0x0000
        /*0074*/ 	.byte	0x00, 0xf0, 0x11, 0x00


	//----- nvinfo : EIATTR_SPARSE_MMA_MASK
	.align		4
.L_71:
        /*0078*/ 	.byte	0x03, 0x50
        /*007a*/ 	.short	0x0000


	//----- nvinfo : EIATTR_MAXREG_COUNT
	.align		4
        /*007c*/ 	.byte	0x03, 0x1b
        /*007e*/ 	.short	0x00ff


	//----- nvinfo : EIATTR_MERCURY_ISA_VERSION
	.align		4
        /*0080*/ 	.byte	0x03, 0x5f
        /*0082*/ 	.short	0x0101


	//----- nvinfo : EIATTR_VRC_CTA_INIT_COUNT
	.align		4
        /*0084*/ 	.byte	0x02, 0x4a
	.zero		1
	.zero		1


	//----- nvinfo : EIATTR_EXIT_INSTR_OFFSETS
	.align		4
        /*0088*/ 	.byte	0x04, 0x1c
        /*008a*/ 	.short	(.L_73 - .L_72)


	//   ....[0]....
.L_72:
        /*008c*/ 	.word	0x00000060


	//   ....[1]....
        /*0090*/ 	.word	0x00000900


	//   ....[2]....
        /*0094*/ 	.word	0x00000be0


	//----- nvinfo : EIATTR_CBANK_PARAM_SIZE
	.align		4
.L_73:
        /*0098*/ 	.byte	0x03, 0x19
        /*009a*/ 	.short	0x0038


	//----- nvinfo : EIATTR_PARAM_CBANK
	.align		4
        /*009c*/ 	.byte	0x04, 0x0a
        /*009e*/ 	.short	(.L_75 - .L_74)
	.align		4
.L_74:
        /*00a0*/ 	.word	index@(.nv.constant0.execute_refinement_moves)
        /*00a4*/ 	.short	0x0380
        /*00a6*/ 	.short	0x0038


	//----- nvinfo : EIATTR_SW_WAR
	.align		4
.L_75:
        /*00a8*/ 	.byte	0x04, 0x36
        /*00aa*/ 	.short	(.L_77 - .L_76)
.L_76:
        /*00ac*/ 	.word	0x00000008
.L_77:


//--------------------- .nv.info.compute_refinement_moves --------------------------
	.section	.nv.info.compute_refinement_moves,"",@"SHT_CUDA_INFO"
	.sectionflags	@""
	.align	4


	//----- nvinfo : EIATTR_CUDA_API_VERSION
	.align		4
        /*0000*/ 	.byte	0x04, 0x37
        /*0002*/ 	.short	(.L_79 - .L_78)
.L_78:
        /*0004*/ 	.word	0x00000082


	//----- nvinfo : EIATTR_KPARAM_INFO
	.align		4
.L_79:
        /*0008*/ 	.byte	0x04, 0x17
        /*000a*/ 	.short	(.L_81 - .L_80)
.L_80:
        /*000c*/ 	.word	0x00000000
        /*0010*/ 	.short	0x0011
        /*0012*/ 	.short	0x0078
        /*0014*/ 	.byte	0x00, 0xf5, 0x21, 0x00


	//----- nvinfo : EIATTR_KPARAM_INFO
	.align		4
.L_81:
        /*0018*/ 	.byte	0x04, 0x17
        /*001a*/ 	.short	(.L_83 - .L_82)
.L_82:
        /*001c*/ 	.word	0x00000000
        /*0020*/ 	.short	0x0010
        /*0022*/ 	.short	0x0070
        /*0024*/ 	.byte	0x00, 0xf5, 0x21, 0x00


	//----- nvinfo : EIATTR_KPARAM_INFO
	.align		4
.L_83:
        /*0028*/ 	.byte	0x04, 0x17
        /*002a*/ 	.short	(.L_85 - .L_84)
.L_84:
        /*002c*/ 	.word	0x00000000
        /*0030*/ 	.short	0x000f
        /*0032*/ 	.short	0x0068
        /*0034*/ 	.byte	0x00, 0xf0, 0x11, 0x00


	//----- nvinfo : EIATTR_KPARAM_INFO
	.align		4
.L_85:
        /*0038*/ 	.byte	0x04, 0x17
        /*003a*/ 	.short	(.L_87 - .L_86)
.L_86:
        /*003c*/ 	.word	0x00000000
        /*0040*/ 	.short	0x000e
        /*0042*/ 	.short	0x0060
        /*0044*/ 	.byte	0x00, 0xf5, 0x21, 0x00


	//----- nvinfo : EIATTR_KPARAM_INFO
	.align		4
.L_87:
        /*0048*/ 	.byte	0x04, 0x17
        /*004a*/ 	.short	(.L_89 - .L_88)
.L_88:
        /*004c*/ 	.word	0x00000000
        /*0050*/ 	.short	0x000d
        /*0052*/ 	.short	0x0058
        /*0054*/ 	.byte	0x00, 0xf5, 0x21, 0x00


	//----- nvinfo : EIATTR_KPARAM_INFO
	.align		4
.L_89:
        /*0058*/ 	.byte	0x04, 0x17
        /*005a*/ 	.short	(.L_91 - .L_90)
.L_90:
        /*005c*/ 	.word	0x00000000
        /*0060*/ 	.short	0x000c
        /*0062*/ 	.short	0x0050
        /*0064*/ 	.byte	0x00, 0xf5, 0x21, 0x00


	//----- nvinfo : EIATTR_KPARAM_INFO
	.align		4
.L_91:
        /*0068*/ 	.byte	0x04, 0x17
        /*006a*/ 	.short	(.L_93 - .L_92)
.L_92:
        /*006c*/ 	.word	0x00000000
        /*0070*/ 	.short	0x000b
        /*0072*/ 	.short	0x0048
        /*0074*/ 	.byte	0x00, 0xf5, 0x21, 0x00


	//----- nvinfo : EIATTR_KPARAM_INFO
	.align		4
.L_93:
        /*0078*/ 	.byte	0x04, 0x17
        /*007a*/ 	.short	(.L_95 - .L_94)
.L_94:
        /*007c*/ 	.word	0x00000000
        /*0080*/ 	.short	0x000a
        /*0082*/ 	.short	0x0040
        /*0084*/ 	.byte	0x00, 0xf5, 0x21, 0x00


	//----- nvinfo : EIATTR_KPARAM_INFO
	.align		4
.L_95:
        /*0088*/ 	.byte	0x04, 0x17
        /*008a*/ 	.short	(.L_97 - .L_96)
.L_96:
        /*008c*/ 	.word	0x00000000
        /*0090*/ 	.short	0x0009
        /*0092*/ 	.short	0x0038
        /*0094*/ 	.byte	0x00, 0xf5, 0x21, 0x00


	//----- nvinfo : EIATTR_KPARAM_INFO
	.align		4
.L_97:
        /*0098*/ 	.byte	0x04, 0x17
        /*009a*/ 	.short	(.L_99 - .L_98)
.L_98:
        /*009c*/ 	.word	0x00000000
        /*00a0*/ 	.short	0x0008
        /*00a2*/ 	.short	0x0030
        /*00a4*/ 	.byte	0x00, 0xf5, 0x21, 0x00


	//----- nvinfo : EIATTR_KPARAM_INFO
	.align		4
.L_99:
        /*00a8*/ 	.byte	0x04, 0x17
        /*00aa*/ 	.short	(.L_101 - .L_100)
.L_100:
        /*00ac*/ 	.word	0x00000000
        /*00b0*/ 	.short	0x0007
        /*00b2*/ 	.short	0x0028
        /*00b4*/ 	.byte	0x00, 0xf5, 0x21, 0x00


	//----- nvinfo : EIATTR_KPARAM_INFO
	.align		4
.L_101:
        /*00b8*/ 	.byte	0x04, 0x17
        /*00ba*/ 	.short	(.L_103 - .L_102)
.L_102:
        /*00bc*/ 	.word	0x00000000
        /*00c0*/ 	.short	0x0006
        /*00c2*/ 	.short	0x0020
        /*00c4*/ 	.byte	0x00, 0xf5, 0x21, 0x00


	//----- nvinfo : EIATTR_KPARAM_INFO
	.align		4
.L_103:
        /*00c8*/ 	.byte	0x04, 0x17
        /*00ca*/ 	.short	(.L_105 - .L_104)
.L_104:
        /*00cc*/ 	.word	0x00000000
        /*00d0*/ 	.short	0x0005
        /*00d2*/ 	.short	0x0018
        /*00d4*/ 	.byte	0x00, 0xf5, 0x21, 0x00


	//----- nvinfo : EIATTR_KPARAM_INFO
	.align		4
.L_105:
        /*00d8*/ 	.byte	0x04, 0x17
        /*00da*/ 	.short	(.L_107 - .L_106)
.L_106:
        /*00dc*/ 	.word	0x00000000
        /*00e0*/ 	.short	0x0004
        /*00e2*/ 	.short	0x0010
        /*00e4*/ 	.byte	0x00, 0xf5, 0x21, 0x00


	//----- nvinfo : EIATTR_KPARAM_INFO
	.align		4
.L_107:
        /*00e8*/ 	.byte	0x04, 0x17
        /*00ea*/ 	.short	(.L_109 - .L_108)
.L_108:
        /*00ec*/ 	.word	0x00000000
        /*00f0*/ 	.short	0x0003
        /*00f2*/ 	.short	0x000c
        /*00f4*/ 	.byte	0x00, 0xf0, 0x11, 0x00


	//----- nvinfo : EIATTR_KPARAM_INFO
	.align		4
.L_109:
        /*00f8*/ 	.byte	0x04, 0x17
        /*00fa*/ 	.short	(.L_111 - .L_110)
.L_110:
        /*00fc*/ 	.word	0x00000000
        /*0100*/ 	.short	0x0002
        /*0102*/ 	.short	0x0008
        /*0104*/ 	.byte	0x00, 0xf0, 0x11, 0x00


	//----- nvinfo : EIATTR_KPARAM_INFO
	.align		4
.L_111:
        /*0108*/ 	.byte	0x04, 0x17
        /*010a*/ 	.short	(.L_113 - .L_112)
.L_112:
        /*010c*/ 	.word	0x00000000
        /*0110*/ 	.short	0x0001
        /*0112*/ 	.short	0x0004
        /*0114*/ 	.byte	0x00, 0xf0, 0x11, 0x00


	//----- nvinfo : EIATTR_KPARAM_INFO
	.align		4
.L_113:
        /*0118*/ 	.byte	0x04, 0x17
        /*011a*/ 	.short	(.L_115 - .L_114)
.L_114:
        /*011c*/ 	.word	0x00000000
        /*0120*/ 	.short	0x0000
        /*0122*/ 	.short	0x0000
        /*0124*/ 	.byte	0x00, 0xf0, 0x11, 0x00


	//----- nvinfo : EIATTR_SPARSE_MMA_MASK
	.align		4
.L_115:
        /*0128*/ 	.byte	0x03, 0x50
        /*012a*/ 	.short	0x0000


	//----- nvinfo : EIATTR_MAXREG_COUNT
	.align		4
        /*012c*/ 	.byte	0x03, 0x1b
        /*012e*/ 	.short	0x00ff


	//----- nvinfo : EIATTR_MERCURY_ISA_VERSION
	.align		4
        /*0130*/ 	.byte	0x03, 0x5f
        /*0132*/ 	.short	0x0101


	//----- nvinfo : EIATTR_INT_WARP_WIDE_INSTR_OFFSETS
	.align		4
        /*0134*/ 	.byte	0x04, 0x31
        /*0136*/ 	.short	(.L_117 - .L_116)


	//   ....[0]....
.L_116:
        /*0138*/ 	.word	0x00006310


	//----- nvinfo : EIATTR_VRC_CTA_INIT_COUNT
	.align		4
.L_117:
        /*013c*/ 	.byte	0x02, 0x4a
	.zero		1
	.zero		1


	//----- nvinfo : EIATTR_EXIT_INSTR_OFFSETS
	.align		4
        /*0140*/ 	.byte	0x04, 0x1c
        /*0142*/ 	.short	(.L_119 - .L_118)


	//   ....[0]....
.L_118:
        /*0144*/ 	.word	0x00000070


	//   ....[1]....
        /*0148*/ 	.word	0x000001d0


	//   ....[2]....
        /*014c*/ 	.word	0x00000230


	//   ....[3]....
        /*0150*/ 	.word	0x000002a0


	//   ....[4]....
        /*0154*/ 	.word	0x000062d0


	//   ....[5]....
        /*0158*/ 	.word	0x00006550


	//----- nvinfo : EIATTR_CRS_STACK_SIZE
	.align		4
.L_119:
        /*015c*/ 	.byte	0x04, 0x1e
        /*015e*/ 	.short	(.L_121 - .L_120)
.L_120:
        /*0160*/ 	.word	0x00000000


	//----- nvinfo : EIATTR_CBANK_PARAM_SIZE
	.align		4
.L_121:
        /*0164*/ 	.byte	0x03, 0x19
        /*0166*/ 	.short	0x0080


	//----- nvinfo : EIATTR_PARAM_CBANK
	.align		4
        /*0168*/ 	.byte	0x04, 0x0a
        /*016a*/ 	.short	(.L_123 - .L_122)
	.align		4
.L_122:
        /*016c*/ 	.word	index@(.nv.constant0.compute_refinement_moves)
        /*0170*/ 	.short	0x0380
        /*0172*/ 	.short	0x0080


	//----- nvinfo : EIATTR_SW_WAR
	.align		4
.L_123:
        /*0174*/ 	.byte	0x04, 0x36
        /*0176*/ 	.short	(.L_125 - .L_124)
.L_124:
        /*0178*/ 	.word	0x00000008
.L_125:


//--------------------- .nv.info.execute_node_assignments --------------------------
	.section	.nv.info.execute_node_assignments,"",@"SHT_CUDA_INFO"
	.sectionflags	@""
	.align	4


	//----- nvinfo : EIATTR_CUDA_API_VERSION
	.align		4
        /*0000*/ 	.byte	0x04, 0x37
        /*0002*/ 	.short	(.L_127 - .L_126)
.L_126:
        /*0004*/ 	.word	0x00000082


	//----- nvinfo : EIATTR_KPARAM_INFO
	.align		4
.L_127:
        /*0008*/ 	.byte	0x04, 0x17
        /*000a*/ 	.short	(.L_129 - .L_128)
.L_128:
        /*000c*/ 	.word	0x00000000
        /*0010*/ 	.short	0x0006
        /*0012*/ 	.short	0x0028
        /*0014*/ 	.byte	0x00, 0xf5, 0x21, 0x00


	//----- nvinfo : EIATTR_KPARAM_INFO
	.align		4
.L_129:
        /*0018*/ 	.byte	0x04, 0x17
        /*001a*/ 	.short	(.L_131 - .L_130)
.L_130:
        /*001c*/ 	.word	0x00000000
        /*0020*/ 	.short	0x0005
        /*0022*/ 	.short	0x0020
        /*0024*/ 	.byte	0x00, 0xf5, 0x21, 0x00


	//----- nvinfo : EIATTR_KPARAM_INFO
	.align		4
.L_131:
        /*0028*/ 	.byte	0x04, 0x17
        /*002a*/ 	.short	(.L_133 - .L_132)
.L_132:
        /*002c*/ 	.word	0x00000000
        /*0030*/ 	.short	0x0004
        /*0032*/ 	.short	0x0018
        /*0034*/ 	.byte	0x00, 0xf5, 0x21, 0x00


	//----- nvinfo : EIATTR_KPARAM_INFO
	.align		4
.L_133:
        /*0038*/ 	.byte	0x04, 0x17
        /*003a*/ 	.short	(.L_135 - .L_134)
.L_134:
        /*003c*/ 	.word	0x00000000
        /*0040*/ 	.short	0x0003
        /*0042*/ 	.short	0x0010
        /*0044*/ 	.byte	0x00, 0xf5, 0x21, 0x00


	//----- nvinfo : EIATTR_KPARAM_INFO
	.align		4
.L_135:
        /*0048*/ 	.byte	0x04, 0x17
        /*004a*/ 	.short	(.L_137 - .L_136)
.L_136:
        /*004c*/ 	.word	0x00000000
        /*0050*/ 	.short	0x0002
        /*0052*/ 	.short	0x0008
        /*0054*/ 	.byte	0x00, 0xf0, 0x11, 0x00


	//----- nvinfo : EIATTR_KPARAM_INFO
	.align		4
.L_137:
        /*0058*/ 	.byte	0x04, 0x17
        /*005a*/ 	.short	(.L_139 - .L_138)
.L_138:
        /*005c*/ 	.word	0x00000000
        /*0060*/ 	.short	0x0001
        /*0062*/ 	.short	0x0004
        /*0064*/ 	.byte	0x00, 0xf0, 0x11, 0x00


	//----- nvinfo : EIATTR_KPARAM_INFO
	.align		4
.L_139:
        /*0068*/ 	.byte	0x04, 0x17
        /*006a*/ 	.short	(.L_141 - .L_140)
.L_140:
        /*006c*/ 	.word	0x00000000
        /*0070*/ 	.short	0x0000
        /*0072*/ 	.short	0x0000
        /*0074*/ 	.byte	0x00, 0xf0, 0x11, 0x00


	//----- nvinfo : EIATTR_SPARSE_MMA_MASK
	.align		4
.L_141:
        /*0078*/ 	.byte	0x03, 0x50
        /*007a*/ 	.short	0x0000


	//----- nvinfo : EIATTR_MAXREG_COUNT
	.align		4
        /*007c*/ 	.byte	0x03, 0x1b
        /*007e*/ 	.short	0x00ff


	//----- nvinfo : EIATTR_MERCURY_ISA_VERSION
	.align		4
        /*0080*/ 	.byte	0x03, 0x5f
        /*0082*/ 	.short	0x0101


	//----- nvinfo : EIATTR_VRC_CTA_INIT_COUNT
	.align		4
        /*0084*/ 	.byte	0x02, 0x4a
	.zero		1
	.zero		1


	//----- nvinfo : EIATTR_EXIT_INSTR_OFFSETS
	.align		4
        /*0088*/ 	.byte	0x04, 0x1c
        /*008a*/ 	.short	(.L_143 - .L_142)


	//   ....[0]....
.L_142:
        /*008c*/ 	.word	0x00000060


	//   ....[1]....
        /*0090*/ 	.word	0x000006e0


	//   ....[2]....
        /*0094*/ 	.word	0x00001160


	//   ....[3]....
        /*0098*/ 	.word	0x00001490


	//----- nvinfo : EIATTR_CBANK_PARAM_SIZE
	.align		4
.L_143:
        /*009c*/ 	.byte	0x03, 0x19
        /*009e*/ 	.short	0x0030


	//----- nvinfo : EIATTR_PARAM_CBANK
	.align		4
        /*00a0*/ 	.byte	0x04, 0x0a
        /*00a2*/ 	.short	(.L_145 - .L_144)
	.align		4
.L_144:
        /*00a4*/ 	.word	index@(.nv.constant0.execute_node_assignments)
        /*00a8*/ 	.short	0x0380
        /*00aa*/ 	.short	0x0030


	//----- nvinfo : EIATTR_SW_WAR
	.align		4
.L_145:
        /*00ac*/ 	.byte	0x04, 0x36
        /*00ae*/ 	.short	(.L_147 - .L_146)
.L_146:
        /*00b0*/ 	.word	0x00000008
.L_147:


//--------------------- .nv.info.compute_node_preferences --------------------------
	.section	.nv.info.compute_node_preferences,"",@"SHT_CUDA_INFO"
	.sectionflags	@""
	.align	4


	//----- nvinfo : EIATTR_CUDA_API_VERSION
	.align		4
        /*0000*/ 	.byte	0x04, 0x37
        /*0002*/ 	.short	(.L_149 - .L_148)
.L_148:
        /*0004*/ 	.word	0x00000082


	//----- nvinfo : EIATTR_KPARAM_INFO
	.align		4
.L_149:
        /*0008*/ 	.byte	0x04, 0x17
        /*000a*/ 	.short	(.L_151 - .L_150)
.L_150:
        /*000c*/ 	.word	0x00000000
        /*0010*/ 	.short	0x000a
        /*0012*/ 	.short	0x0048
        /*0014*/ 	.byte	0x00, 0xf5, 0x21, 0x00


	//----- nvinfo : EIATTR_KPARAM_INFO
	.align		4
.L_151:
        /*0018*/ 	.byte	0x04, 0x17
        /*001a*/ 	.short	(.L_153 - .L_152)
.L_152:
        /*001c*/ 	.word	0x00000000
        /*0020*/ 	.short	0x0009
        /*0022*/ 	.short	0x0040
        /*0024*/ 	.byte	0x00, 0xf5, 0x21, 0x00


	//----- nvinfo : EIATTR_KPARAM_INFO
	.align		4
.L_153:
        /*0028*/ 	.byte	0x04, 0x17
        /*002a*/ 	.short	(.L_155 - .L_154)
.L_154:
        /*002c*/ 	.word	0x00000000
        /*0030*/ 	.short	0x0008
        /*0032*/ 	.short	0x0038
        /*0034*/ 	.byte	0x00, 0xf5, 0x21, 0x00


	//----- nvinfo : EIATTR_KPARAM_INFO
	.align		4
.L_155:
        /*0038*/ 	.byte	0x04, 0x17
        /*003a*/ 	.short	(.L_157 - .L_156)
.L_156:
        /*003c*/ 	.word	0x00000000
        /*0040*/ 	.short	0x0007
        /*0042*/ 	.short	0x0030
        /*0044*/ 	.byte	0x00, 0xf5, 0x21, 0x00


	//----- nvinfo : EIATTR_KPARAM_INFO
	.align		4
.L_157:
        /*0048*/ 	.byte	0x04, 0x17
        /*004a*/ 	.short	(.L_159 - .L_158)
.L_158:
        /*004c*/ 	.word	0x00000000
        /*0050*/ 	.short	0x0006
        /*0052*/ 	.short	0x0028
        /*0054*/ 	.byte	0x00, 0xf5, 0x21, 0x00


	//----- nvinfo : EIATTR_KPARAM_INFO
	.align		4
.L_159:
        /*0058*/ 	.byte	0x04, 0x17
        /*005a*/ 	.short	(.L_161 - .L_160)
.L_160:
        /*005c*/ 	.word	0x00000000
        /*0060*/ 	.short	0x0005
        /*0062*/ 	.short	0x0020
        /*0064*/ 	.byte	0x00, 0xf5, 0x21, 0x00


	//----- nvinfo : EIATTR_KPARAM_INFO
	.align		4
.L_161:
        /*0068*/ 	.byte	0x04, 0x17
        /*006a*/ 	.short	(.L_163 - .L_162)
.L_162:
        /*006c*/ 	.word	0x00000000
        /*0070*/ 	.short	0x0004
        /*0072*/ 	.short	0x0018
        /*0074*/ 	.byte	0x00, 0xf5, 0x21, 0x00


	//----- nvinfo : EIATTR_KPARAM_INFO
	.align		4
.L_163:
        /*0078*/ 	.byte	0x04, 0x17
        /*007a*/ 	.short	(.L_165 - .L_164)
.L_164:
        /*007c*/ 	.word	0x00000000
        /*0080*/ 	.short	0x0003
        /*0082*/ 	.short	0x0010
        /*0084*/ 	.byte	0x00, 0xf5, 0x21, 0x00


	//----- nvinfo : EIATTR_KPARAM_INFO
	.align		4
.L_165:
        /*0088*/ 	.byte	0x04, 0x17
        /*008a*/ 	.short	(.L_167 - .L_166)
.L_166:
        /*008c*/ 	.word	0x00000000
        /*0090*/ 	.short	0x0002
        /*0092*/ 	.short	0x0008
        /*0094*/ 	.byte	0x00, 0xf0, 0x11, 0x00


	//----- nvinfo : EIATTR_KPARAM_INFO
	.align		4
.L_167:
        /*0098*/ 	.byte	0x04, 0x17
        /*009a*/ 	.short	(.L_169 - .L_168)
.L_168:
        /*009c*/ 	.word	0x00000000
        /*00a0*/ 	.short	0x0001
        /*00a2*/ 	.short	0x0004
        /*00a4*/ 	.byte	0x00, 0xf0, 0x11, 0x00


	//----- nvinfo : EIATTR_KPARAM_INFO
	.align		4
.L_169:
        /*00a8*/ 	.byte	0x04, 0x17
        /*00aa*/ 	.short	(.L_171 - .L_170)
.L_170:
        /*00ac*/ 	.word	0x00000000
        /*00b0*/ 	.short	0x0000
        /*00b2*/ 	.short	0x0000
        /*00b4*/ 	.byte	0x00, 0xf0, 0x11, 0x00


	//----- nvinfo : EIATTR_SPARSE_MMA_MASK
	.align		4
.L_171:
        /*00b8*/ 	.byte	0x03, 0x50
        /*00ba*/ 	.short	0x0000


	//----- nvinfo : EIATTR_MAXREG_COUNT
	.align		4
        /*00bc*/ 	.byte	0x03, 0x1b
        /*00be*/ 	.short	0x00ff


	//----- nvinfo : EIATTR_MERCURY_ISA_VERSION
	.align		4
        /*00c0*/ 	.byte	0x03, 0x5f
        /*00c2*/ 	.short	0x0101


	//----- nvinfo : EIATTR_VRC_CTA_INIT_COUNT
	.align		4
        /*00c4*/ 	.byte	0x02, 0x4a
	.zero		1
	.zero		1


	//----- nvinfo : EIATTR_EXIT_INSTR_OFFSETS
	.align		4
        /*00c8*/ 	.byte	0x04, 0x1c
        /*00ca*/ 	.short	(.L_173 - .L_172)


	//   ....[0]....
.L_172:
        /*00cc*/ 	.word	0x00000080


	//   ....[1]....
        /*00d0*/ 	.word	0x000011c0


	//----- nvinfo : EIATTR_CRS_STACK_SIZE
	.align		4
.L_173:
        /*00d4*/ 	.byte	0x04, 0x1e
        /*00d6*/ 	.short	(.L_175 - .L_174)
.L_174:
        /*00d8*/ 	.word	0x00000000


	//----- nvinfo : EIATTR_CBANK_PARAM_SIZE
	.align		4
.L_175:
        /*00dc*/ 	.byte	0x03, 0x19
        /*00de*/ 	.short	0x0050


	//----- nvinfo : EIATTR_PARAM_CBANK
	.align		4
        /*00e0*/ 	.byte	0x04, 0x0a
        /*00e2*/ 	.short	(.L_177 - .L_176)
	.align		4
.L_176:
        /*00e4*/ 	.word	index@(.nv.constant0.compute_node_preferences)
        /*00e8*/ 	.short	0x0380
        /*00ea*/ 	.short	0x0050


	//----- nvinfo : EIATTR_SW_WAR
	.align		4
.L_177:
        /*00ec*/ 	.byte	0x04, 0x36
        /*00ee*/ 	.short	(.L_179 - .L_178)
.L_178:
        /*00f0*/ 	.word	0x00000008
.L_179:


//--------------------- .nv.info.hyperedge_clustering --------------------------
	.section	.nv.info.hyperedge_clustering,"",@"SHT_CUDA_INFO"
	.sectionflags	@""
	.align	4


	//----- nvinfo : EIATTR_CUDA_API_VERSION
	.align		4
        /*0000*/ 	.byte	0x04, 0x37
        /*0002*/ 	.short	(.L_181 - .L_180)
.L_180:
        /*0004*/ 	.word	0x00000082


	//----- nvinfo : EIATTR_KPARAM_INFO
	.align		4
.L_181:
        /*0008*/ 	.byte	0x04, 0x17
        /*000a*/ 	.short	(.L_183 - .L_182)
.L_182:
        /*000c*/ 	.word	0x00000000
        /*0010*/ 	.short	0x0004
        /*0012*/ 	.short	0x0018
        /*0014*/ 	.byte	0x00, 0xf5, 0x21, 0x00


	//----- nvinfo : EIATTR_KPARAM_INFO
	.align		4
.L_183:
        /*0018*/ 	.byte	0x04, 0x17
        /*001a*/ 	.short	(.L_185 - .L_184)
.L_184:
        /*001c*/ 	.word	0x00000000
        /*0020*/ 	.short	0x0003
        /*0022*/ 	.short	0x0010
        /*0024*/ 	.byte	0x00, 0xf5, 0x21, 0x00


	//----- nvinfo : EIATTR_KPARAM_INFO
	.align		4
.L_185:
        /*0028*/ 	.byte	0x04, 0x17
        /*002a*/ 	.short	(.L_187 - .L_186)
.L_186:
        /*002c*/ 	.word	0x00000000
        /*0030*/ 	.short	0x0002
        /*0032*/ 	.short	0x0008
        /*0034*/ 	.byte	0x00, 0xf5, 0x21, 0x00


	//----- nvinfo : EIATTR_KPARAM_INFO
	.align		4
.L_187:
        /*0038*/ 	.byte	0x04, 0x17
        /*003a*/ 	.short	(.L_189 - .L_188)
.L_188:
        /*003c*/ 	.word	0x00000000
        /*0040*/ 	.short	0x0001
        /*0042*/ 	.short	0x0004
        /*0044*/ 	.byte	0x00, 0xf0, 0x11, 0x00


	//----- nvinfo : EIATTR_KPARAM_INFO
	.align		4
.L_189:
        /*0048*/ 	.byte	0x04, 0x17
        /*004a*/ 	.short	(.L_191 - .L_190)
.L_190:
        /*004c*/ 	.word	0x00000000
        /*0050*/ 	.short	0x0000
        /*0052*/ 	.short	0x0000
        /*0054*/ 	.byte	0x00, 0xf0, 0x11, 0x00


	//----- nvinfo : EIATTR_SPARSE_MMA_MASK
	.align		4
.L_191:
        /*0058*/ 	.byte	0x03, 0x50
        /*005a*/ 	.short	0x0000


	//----- nvinfo : EIATTR_MAXREG_COUNT
	.align		4
        /*005c*/ 	.byte	0x03, 0x1b
        /*005e*/ 	.short	0x00ff


	//----- nvinfo : EIATTR_MERCURY_ISA_VERSION
	.align		4
        /*0060*/ 	.byte	0x03, 0x5f
        /*0062*/ 	.short	0x0101


	//----- nvinfo : EIATTR_VRC_CTA_INIT_COUNT
	.align		4
        /*0064*/ 	.byte	0x02, 0x4a
	.zero		1
	.zero		1


	//----- nvinfo : EIATTR_EXIT_INSTR_OFFSETS
	.align		4
        /*0068*/ 	.byte	0x04, 0x1c
        /*006a*/ 	.short	(.L_193 - .L_192)


	//   ....[0]....
.L_192:
        /*006c*/ 	.word	0x00000070


	//   ....[1]....
        /*0070*/ 	.word	0x00000210


	//----- nvinfo : EIATTR_CRS_STACK_SIZE
	.align		4
.L_193:
        /*0074*/ 	.byte	0x04, 0x1e
        /*0076*/ 	.short	(.L_195 - .L_194)
.L_194:
        /*0078*/ 	.word	0x00000000


	//----- nvinfo : EIATTR_CBANK_PARAM_SIZE
	.align		4
.L_195:
        /*007c*/ 	.byte	0x03, 0x19
        /*007e*/ 	.short	0x0020


	//----- nvinfo : EIATTR_PARAM_CBANK
	.align		4
        /*0080*/ 	.byte	0x04, 0x0a
        /*0082*/ 	.short	(.L_197 - .L_196)
	.align		4
.L_196:
        /*0084*/ 	.word	index@(.nv.constant0.hyperedge_clustering)
        /*0088*/ 	.short	0x0380
        /*008a*/ 	.short	0x0020


	//----- nvinfo : EIATTR_SW_WAR
	.align		4
.L_197:
        /*008c*/ 	.byte	0x04, 0x36
        /*008e*/ 	.short	(.L_199 - .L_198)
.L_198:
        /*0090*/ 	.word	0x00000008
.L_199:


//--------------------- .nv.callgraph             --------------------------
	.section	.nv.callgraph,"",@"SHT_CUDA_CALLGRAPH"
	.align	4
	.sectionentsize	8
	.align		4
        /*0000*/ 	.word	0x00000000
	.align		4
        /*0004*/ 	.word	0xffffffff
	.align		4
        /*0008*/ 	.word	0x00000000
	.align		4
        /*000c*/ 	.word	0xfffffffe
	.align		4
        /*0010*/ 	.word	0x00000000
	.align		4
        /*0014*/ 	.word	0xfffffffd
	.align		4
        /*0018*/ 	.word	0x00000000
	.align		4
        /*001c*/ 	.word	0xfffffffc


//--------------------- .text.balance_final       --------------------------
	.section	.text.balance_final,"ax",@progbits
	.align	128
        .global         balance_final
        .type           balance_final,@function
        .size           balance_final,(.L_x_163 - balance_final)
        .other          balance_final,@"STO_CUDA_ENTRY STV_DEFAULT"
balance_final:
.text.balance_final:
[----:B------:R-:W-:Y:S01]  /*0000*/  LDC R1, c[0x0][0x37c] ;  /* 0x0000df00ff017b82 */ /* 0x000fe20000000800 */
[----:B------:R-:W0:Y:S07]  /*0010*/  S2R R0, SR_TID.X ;  /* 0x0000000000007919 */ /* 0x000e2e0000002100 */
[----:B------:R-:W0:Y:S02]  /*0020*/  S2UR UR4, SR_CTAID.X ;  /* 0x00000000000479c3 */ /* 0x000e240000002500 */
[----:B0-----:R-:W-:-:S13]  /*0030*/  LOP3.LUT P0, RZ, R0, UR4, RZ, 0xfc, !PT ;  /* 0x0000000400ff7c12 */ /* 0x001fda000f80fcff */
[----:B------:R-:W-:Y:S05]  /*0040*/  @P0 EXIT ;  /* 0x000000000000094d */ /* 0x000fea0003800000 */
[----:B------:R-:W0:Y:S02]  /*0050*/  LDC.64 R2, c[0x0][0x380] ;  /* 0x0000e000ff027b82 */ /* 0x000e240000000a00 */
[----:B0-----:R-:W-:-:S04]  /*0060*/  VIMNMX R0, PT, PT, R3, R2, PT ;  /* 0x0000000203007248 */ /* 0x001fc80003fe0100 */
[----:B------:R-:W-:-:S13]  /*0070*/  ISETP.GE.AND P0, PT, R0, 0x1, PT ;  /* 0x000000010000780c */ /* 0x000fda0003f06270 */
[----:B------:R-:W-:Y:S05]  /*0080*/  @!P0 EXIT ;  /* 0x000000000000894d */ /* 0x000fea0003800000 */
[----:B------:R-:W-:Y:S01]  /*0090*/  IMAD.MOV.U32 R11, RZ, RZ, RZ ;  /* 0x000000ffff0b7224 */ /* 0x000fe200078e00ff */
[----:B------:R-:W0:Y:S01]  /*00a0*/  LDCU.64 UR10, c[0x0][0x358] ;  /* 0x00006b00ff0a77ac */ /* 0x000e220008000a00 */
[----:B------:R-:W-:-:S05]  /*00b0*/  NOP ;  /* 0x0000000000007918 */ /* 0x000fca0000000000 */
.L_x_6:
[----:B01----:R-:W1:Y:S02]  /*00c0*/  LDC.64 R2, c[0x0][0x398] ;  /* 0x0000e600ff027b82 */ /* 0x003e640000000a00 */
[----:B-1----:R-:W-:-:S05]  /*00d0*/  IMAD.WIDE.U32 R2, R11, 0x4, R2 ;  /* 0x000000040b027825 */ /* 0x002fca00078e0002 */
[----:B0-----:R0:W5:Y:S02]  /*00e0*/  LDG.E R13, desc[UR10][R2.64] ;  /* 0x0000000a020d7981 */ /* 0x001164000c1e1900 */
.L_x_5:
[----:B-1----:R-:W1:Y:S02]  /*00f0*/  LDCU UR4, c[0x0][0x388] ;  /* 0x00007100ff0477ac */ /* 0x002e640008000800 */
[----:B-1---5:R-:W-:-:S13]  /*0100*/  ISETP.GE.AND P0, PT, R13, UR4, PT ;  /* 0x000000040d007c0c */ /* 0x022fda000bf06270 */
[----:B--2---:R-:W-:Y:S05]  /*0110*/  @P0 BRA `(.L_x_0) ;  /* 0x0000000000940947 */ /* 0x004fea0003800000 */
[----:B------:R-:W-:-:S07]  /*0120*/  IMAD.MOV.U32 R0, RZ, RZ, RZ ;  /* 0x000000ffff007224 */ /* 0x000fce00078e00ff */
.L_x_4:
[----:B------:R-:W-:Y:S02]  /*0130*/  ISETP.NE.AND P1, PT, R0, R11, PT ;  /* 0x0000000b0000720c */ /* 0x000fe40003f25270 */
[----:B------:R-:W-:-:S11]  /*0140*/  PLOP3.LUT P0, PT, PT, PT, PT, 0x80, 0x8 ;  /* 0x000000000008781c */ /* 0x000fd60003f0f070 */
[----:B-12---:R-:W-:Y:S05]  /*0150*/  @!P1 BRA `(.L_x_1) ;  /* 0x0000000000709947 */ /* 0x006fea0003800000 */
[----:B------:R-:W1:Y:S01]  /*0160*/  LDC.64 R4, c[0x0][0x398] ;  /* 0x0000e600ff047b82 */ /* 0x000e620000000a00 */
[----:B------:R-:W2:Y:S01]  /*0170*/  LDCU UR4, c[0x0][0x388] ;  /* 0x00007100ff0477ac */ /* 0x000ea20008000800 */
[----:B-1----:R-:W-:-:S05]  /*0180*/  IMAD.WIDE.U32 R4, R0, 0x4, R4 ;  /* 0x0000000400047825 */ /* 0x002fca00078e0004 */
[----:B------:R-:W2:Y:S02]  /*0190*/  LDG.E R6, desc[UR10][R4.64] ;  /* 0x0000000a04067981 */ /* 0x000ea4000c1e1900 */
[----:B--2---:R-:W-:-:S13]  /*01a0*/  ISETP.GT.AND P1, PT, R6, UR4, PT ;  /* 0x0000000406007c0c */ /* 0x004fda000bf24270 */
[----:B------:R-:W-:Y:S05]  /*01b0*/  @!P1 BRA `(.L_x_1) ;  /* 0x0000000000589947 */ /* 0x000fea0003800000 */
[----:B------:R-:W1:Y:S02]  /*01c0*/  LDC.64 R6, c[0x0][0x390] ;  /* 0x0000e400ff067b82 */ /* 0x000e640000000a00 */
[----:B-1----:R-:W2:Y:S02]  /*01d0*/  LDG.E R9, desc[UR10][R6.64] ;  /* 0x0000000a06097981 */ /* 0x002ea4000c1e1900 */
[----:B--2---:R-:W-:-:S13]  /*01e0*/  ISETP.NE.AND P1, PT, R9, R0, PT ;  /* 0x000000000900720c */ /* 0x004fda0003f25270 */
[----:B------:R-:W-:Y:S05]  /*01f0*/  @!P1 BRA `(.L_x_2) ;  /* 0x0000000000289947 */ /* 0x000fea0003800000 */
[----:B------:R-:W1:Y:S01]  /*0200*/  LDC.64 R8, c[0x0][0x390] ;  /* 0x0000e400ff087b82 */ /* 0x000e620000000a00 */
[----:B------:R-:W-:Y:S01]  /*0210*/  IMAD.MOV.U32 R15, RZ, RZ, RZ ;  /* 0x000000ffff0f7224 */ /* 0x000fe200078e00ff */
[----:B------:R-:W2:Y:S06]  /*0220*/  LDCU UR4, c[0x0][0x380] ;  /* 0x00007000ff0477ac */ /* 0x000eac0008000800 */
.L_x_3:
[----:B------:R-:W-:-:S05]  /*0230*/  VIADD R15, R15, 0x1 ;  /* 0x000000010f0f7836 */ /* 0x000fca0000000000 */
[----:B--2---:R-:W-:-:S13]  /*0240*/  ISETP.NE.AND P1, PT, R15, UR4, PT ;  /* 0x000000040f007c0c */ /* 0x004fda000bf25270 */
[----:B------:R-:W-:Y:S05]  /*0250*/  @!P1 BRA `(.L_x_1) ;  /* 0x0000000000309947 */ /* 0x000fea0003800000 */
[----:B-1----:R-:W-:-:S05]  /*0260*/  IMAD.WIDE.U32 R6, R15, 0x4, R8 ;  /* 0x000000040f067825 */ /* 0x002fca00078e0008 */
[----:B------:R-:W2:Y:S02]  /*0270*/  LDG.E R17, desc[UR10][R6.64] ;  /* 0x0000000a06117981 */ /* 0x000ea4000c1e1900 */
[----:B--2---:R-:W-:-:S13]  /*0280*/  ISETP.NE.AND P1, PT, R17, R0, PT ;  /* 0x000000001100720c */ /* 0x004fda0003f25270 */
[----:B------:R-:W-:Y:S05]  /*0290*/  @P1 BRA `(.L_x_3) ;  /* 0xfffffffc00e41947 */ /* 0x000fea000383ffff */
.L_x_2:
[----:B------:R2:W-:Y:S04]  /*02a0*/  STG.E desc[UR10][R6.64], R11 ;  /* 0x0000000b06007986 */ /* 0x0005e8000c10190a */
[----:B------:R-:W3:Y:S02]  /*02b0*/  LDG.E R8, desc[UR10][R4.64] ;  /* 0x0000000a04087981 */ /* 0x000ee4000c1e1900 */
[----:B---3--:R-:W-:-:S05]  /*02c0*/  VIADD R9, R8, 0xffffffff ;  /* 0xffffffff08097836 */ /* 0x008fca0000000000 */
[----:B------:R2:W-:Y:S04]  /*02d0*/  STG.E desc[UR10][R4.64], R9 ;  /* 0x0000000904007986 */ /* 0x0005e8000c10190a */
[----:B------:R-:W3:Y:S01]  /*02e0*/  LDG.E R13, desc[UR10][R2.64] ;  /* 0x0000000a020d7981 */ /* 0x000ee2000c1e1900 */
[----:B------:R-:W-:Y:S01]  /*02f0*/  PLOP3.LUT P0, PT, PT, PT, PT, 0x8, 0x80 ;  /* 0x000000000080781c */ /* 0x000fe20003f0e170 */
[----:B---3--:R-:W-:-:S05]  /*0300*/  VIADD R13, R13, 0x1 ;  /* 0x000000010d0d7836 */ /* 0x008fca0000000000 */
[----:B------:R2:W-:Y:S07]  /*0310*/  STG.E desc[UR10][R2.64], R13 ;  /* 0x0000000d02007986 */ /* 0x0005ee000c10190a */
.L_x_1:
[----:B------:R-:W3:Y:S01]  /*0320*/  LDCU UR4, c[0x0][0x384] ;  /* 0x00007080ff0477ac */ /* 0x000ee20008000800 */
[----:B------:R-:W-:-:S05]  /*0330*/  VIADD R0, R0, 0x1 ;  /* 0x0000000100007836 */ /* 0x000fca0000000000 */
[----:B---3--:R-:W-:-:S13]  /*0340*/  ISETP.LT.AND P1, PT, R0, UR4, PT ;  /* 0x0000000400007c0c */ /* 0x008fda000bf21270 */
[----:B------:R-:W-:Y:S05]  /*0350*/  @P0 BRA P1, `(.L_x_4) ;  /* 0xfffffffc00740947 */ /* 0x000fea000083ffff */
[----:B------:R-:W-:Y:S05]  /*0360*/  @!P0 BRA `(.L_x_5) ;  /* 0xfffffffc00608947 */ /* 0x000fea000383ffff */
.L_x_0:
[----:B------:R-:W3:Y:S01]  /*0370*/  LDCU UR4, c[0x0][0x384] ;  /* 0x00007080ff0477ac */ /* 0x000ee20008000800 */
[----:B--2---:R-:W-:-:S05]  /*0380*/  VIADD R11, R11, 0x1 ;  /* 0x000000010b0b7836 */ /* 0x004fca0000000000 */
[----:B---3--:R-:W-:-:S13]  /*0390*/  ISETP.NE.AND P0, PT, R11, UR4, PT ;  /* 0x000000040b007c0c */ /* 0x008fda000bf05270 */
[----:B------:R-:W-:Y:S05]  /*03a0*/  @P0 BRA `(.L_x_6) ;  /* 0xfffffffc00440947 */ /* 0x000fea000383ffff */
[----:B------:R-:W2:Y:S01]  /*03b0*/  LDCU UR7, c[0x0][0x380] ;  /* 0x00007000ff0777ac */ /* 0x000ea20008000800 */
[----:B-1----:R-:W-:Y:S01]  /*03c0*/  IMAD.MOV.U32 R9, RZ, RZ, RZ ;  /* 0x000000ffff097224 */ /* 0x002fe200078e00ff */
[----:B--2---:R-:W-:-:S12]  /*03d0*/  UIADD3 UR7, UPT, UPT, -UR7, URZ, URZ ;  /* 0x000000ff07077290 */ /* 0x004fd8000fffe1ff */
.L_x_13:
[----:B0-----:R-:W0:Y:S02]  /*03e0*/  LDC.64 R2, c[0x0][0x398] ;  /* 0x0000e600ff027b82 */ /* 0x001e240000000a00 */
[----:B0-----:R-:W-:-:S07]  /*03f0*/  IMAD.WIDE.U32 R2, R9, 0x4, R2 ;  /* 0x0000000409027825 */ /* 0x001fce00078e0002 */
.L_x_12:
[----:B------:R-:W2:Y:S01]  /*0400*/  LDG.E R0, desc[UR10][R2.64] ;  /* 0x0000000a02007981 */ /* 0x000ea2000c1e1900 */
[----:B------:R-:W2:Y:S02]  /*0410*/  LDCU UR4, c[0x0][0x38c] ;  /* 0x00007180ff0477ac */ /* 0x000ea40008000800 */
[----:B--2---:R-:W-:-:S13]  /*0420*/  ISETP.GT.AND P0, PT, R0, UR4, PT ;  /* 0x0000000400007c0c */ /* 0x004fda000bf04270 */
[----:B------:R-:W-:Y:S05]  /*0430*/  @!P0 BRA `(.L_x_7) ;  /* 0x0000000000ac8947 */ /* 0x000fea0003800000 */
[----:B------:R-:W-:-:S07]  /*0440*/  HFMA2 R11, -RZ, RZ, 0, 0 ;  /* 0x00000000ff0b7431 */ /* 0x000fce00000001ff */
.L_x_11:
[----:B------:R-:W-:Y:S02]  /*0450*/  ISETP.NE.AND P1, PT, R11, R9, PT ;  /* 0x000000090b00720c */ /* 0x000fe40003f25270 */
[----:B------:R-:W-:-:S11]  /*0460*/  PLOP3.LUT P0, PT, PT, PT, PT, 0x80, 0x8 ;  /* 0x000000000008781c */ /* 0x000fd60003f0f070 */
[----:B------:R-:W-:Y:S05]  /*0470*/  @!P1 BRA `(.L_x_8) ;  /* 0x0000000000889947 */ /* 0x000fea0003800000 */
[----:B------:R-:W0:Y:S01]  /*0480*/  LDC.64 R6, c[0x0][0x398] ;  /* 0x0000e600ff067b82 */ /* 0x000e220000000a00 */
[----:B------:R-:W1:Y:S01]  /*0490*/  LDCU UR4, c[0x0][0x38c] ;  /* 0x00007180ff0477ac */ /* 0x000e620008000800 */
[----:B0-----:R-:W-:-:S05]  /*04a0*/  IMAD.WIDE.U32 R6, R11, 0x4, R6 ;  /* 0x000000040b067825 */ /* 0x001fca00078e0006 */
[----:B------:R-:W1:Y:S02]  /*04b0*/  LDG.E R0, desc[UR10][R6.64] ;  /* 0x0000000a06007981 */ /* 0x000e64000c1e1900 */
[----:B-1----:R-:W-:-:S13]  /*04c0*/  ISETP.GE.AND P1, PT, R0, UR4, PT ;  /* 0x0000000400007c0c */ /* 0x002fda000bf26270 */
[----:B------:R-:W-:Y:S05]  /*04d0*/  @P1 BRA `(.L_x_8) ;  /* 0x0000000000701947 */ /* 0x000fea0003800000 */
[----:B------:R-:W0:Y:S01]  /*04e0*/  LDC.64 R4, c[0x0][0x390] ;  /* 0x0000e400ff047b82 */ /* 0x000e220000000a00 */
[----:B------:R-:W1:Y:S01]  /*04f0*/  LDCU.64 UR8, c[0x0][0x390] ;  /* 0x00007200ff0877ac */ /* 0x000e620008000a00 */
[----:B0-----:R-:W2:Y:S02]  /*0500*/  LDG.E R4, desc[UR10][R4.64] ;  /* 0x0000000a04047981 */ /* 0x001ea4000c1e1900 */
[----:B--2---:R-:W-:-:S13]  /*0510*/  ISETP.NE.AND P1, PT, R4, R9, PT ;  /* 0x000000090400720c */ /* 0x004fda0003f25270 */
[----:B-1----:R-:W-:Y:S05]  /*0520*/  @!P1 BRA `(.L_x_9) ;  /* 0x0000000000349947 */ /* 0x002fea0003800000 */
[----:B------:R-:W-:-:S05]  /*0530*/  UMOV UR4, UR7 ;  /* 0x0000000700047c82 */ /* 0x000fca0008000000 */
.L_x_10:
[----:B------:R-:W-:Y:S02]  /*0540*/  UIADD3 UR5, UP0, UPT, UR8, 0x4, URZ ;  /* 0x0000000408057890 */ /* 0x000fe4000ff1e0ff */
[----:B------:R-:W-:Y:S02]  /*0550*/  UIADD3 UR4, UPT, UPT, UR4, 0x1, URZ ;  /* 0x0000000104047890 */ /* 0x000fe4000fffe0ff */
[----:B------:R-:W-:Y:S02]  /*0560*/  UIADD3.X UR6, UPT, UPT, URZ, UR9, URZ, UP0, !UPT ;  /* 0x00000009ff067290 */ /* 0x000fe400087fe4ff */
[----:B------:R-:W-:-:S09]  /*0570*/  UISETP.NE.AND UP0, UPT, UR4, URZ, UPT ;  /* 0x000000ff0400728c */ /* 0x000fd2000bf05270 */
[----:B------:R-:W-:Y:S05]  /*0580*/  BRA.U !UP0, `(.L_x_8) ;  /* 0x0000000108447547 */ /* 0x000fea000b800000 */
[----:B------:R-:W-:Y:S01]  /*0590*/  UMOV UR8, UR5 ;  /* 0x0000000500087c82 */ /* 0x000fe20008000000 */
[----:B------:R-:W-:Y:S01]  /*05a0*/  UMOV UR9, UR6 ;  /* 0x0000000600097c82 */ /* 0x000fe20008000000 */
[----:B------:R-:W-:Y:S02]  /*05b0*/  IMAD.U32 R4, RZ, RZ, UR8 ;  /* 0x00000008ff047e24 */ /* 0x000fe4000f8e00ff */
[----:B------:R-:W-:-:S05]  /*05c0*/  IMAD.U32 R5, RZ, RZ, UR9 ;  /* 0x00000009ff057e24 */ /* 0x000fca000f8e00ff */
[----:B------:R-:W2:Y:S02]  /*05d0*/  LDG.E R4, desc[UR10][R4.64] ;  /* 0x0000000a04047981 */ /* 0x000ea4000c1e1900 */
[----:B--2---:R-:W-:-:S13]  /*05e0*/  ISETP.NE.AND P1, PT, R4, R9, PT ;  /* 0x000000090400720c */ /* 0x004fda0003f25270 */
[----:B------:R-:W-:Y:S05]  /*05f0*/  @P1 BRA `(.L_x_10) ;  /* 0xfffffffc00d01947 */ /* 0x000fea000383ffff */
.L_x_9:
[----:B------:R-:W-:Y:S02]  /*0600*/  IMAD.U32 R4, RZ, RZ, UR8 ;  /* 0x00000008ff047e24 */ /* 0x000fe4000f8e00ff */
[----:B------:R-:W-:-:S05]  /*0610*/  IMAD.U32 R5, RZ, RZ, UR9 ;  /* 0x00000009ff057e24 */ /* 0x000fca000f8e00ff */
[----:B------:R0:W-:Y:S04]  /*0620*/  STG.E desc[UR10][R4.64], R11 ;  /* 0x0000000b04007986 */ /* 0x0001e8000c10190a */
[----:B------:R-:W2:Y:S02]  /*0630*/  LDG.E R0, desc[UR10][R2.64] ;  /* 0x0000000a02007981 */ /* 0x000ea4000c1e1900 */
[----:B--2---:R-:W-:-:S05]  /*0640*/  IADD3 R13, PT, PT, R0, -0x1, RZ ;  /* 0xffffffff000d7810 */ /* 0x004fca0007ffe0ff */
[----:B------:R0:W-:Y:S04]  /*0650*/  STG.E desc[UR10][R2.64], R13 ;  /* 0x0000000d02007986 */ /* 0x0001e8000c10190a */
[----:B------:R-:W2:Y:S01]  /*0660*/  LDG.E R0, desc[UR10][R6.64] ;  /* 0x0000000a06007981 */ /* 0x000ea2000c1e1900 */
[----:B------:R-:W-:Y:S01]  /*0670*/  PLOP3.LUT P0, PT, PT, PT, PT, 0x8, 0x80 ;  /* 0x000000000080781c */ /* 0x000fe20003f0e170 */
[----:B--2---:R-:W-:-:S05]  /*0680*/  VIADD R15, R0, 0x1 ;  /* 0x00000001000f7836 */ /* 0x004fca0000000000 */
[----:B------:R0:W-:Y:S07]  /*0690*/  STG.E desc[UR10][R6.64], R15 ;  /* 0x0000000f06007986 */ /* 0x0001ee000c10190a */
.L_x_8:
[----:B------:R-:W1:Y:S01]  /*06a0*/  LDCU UR4, c[0x0][0x384] ;  /* 0x00007080ff0477ac */ /* 0x000e620008000800 */
[----:B0-----:R-:W-:-:S05]  /*06b0*/  VIADD R11, R11, 0x1 ;  /* 0x000000010b0b7836 */ /* 0x001fca0000000000 */
[----:B-1----:R-:W-:-:S13]  /*06c0*/  ISETP.LT.AND P1, PT, R11, UR4, PT ;  /* 0x000000040b007c0c */ /* 0x002fda000bf21270 */
[----:B------:R-:W-:Y:S05]  /*06d0*/  @P0 BRA P1, `(.L_x_11) ;  /* 0xfffffffc005c0947 */ /* 0x000fea000083ffff */
[----:B------:R-:W-:Y:S05]  /*06e0*/  @!P0 BRA `(.L_x_12) ;  /* 0xfffffffc00448947 */ /* 0x000fea000383ffff */
.L_x_7:
[----:B------:R-:W0:Y:S01]  /*06f0*/  LDCU UR4, c[0x0][0x384] ;  /* 0x00007080ff0477ac */ /* 0x000e220008000800 */
[----:B------:R-:W-:-:S05]  /*0700*/  VIADD R9, R9, 0x1 ;  /* 0x0000000109097836 */ /* 0x000fca0000000000 */
[----:B0-----:R-:W-:-:S13]  /*0710*/  ISETP.NE.AND P0, PT, R9, UR4, PT ;  /* 0x0000000409007c0c */ /* 0x001fda000bf05270 */
[----:B------:R-:W-:Y:S05]  /*0720*/  @P0 BRA `(.L_x_13) ;  /* 0xfffffffc002c0947 */ /* 0x000fea000383ffff */
[----:B------:R-:W-:Y:S05]  /*0730*/  EXIT ;  /* 0x000000000000794d */ /* 0x000fea0003800000 */
.L_x_14:
[----:B------:R-:W-:-:S00]  /*0740*/  BRA `(.L_x_14) ;  /* 0xfffffffc00fc7947 */ /* 0x000fc0000383ffff */
[----:B------:R-:W-:-:S00]  /*0750*/  NOP ;  /* 0x0000000000007918 */ /* 0x000fc00000000000 */
        /* <DEDUP_REMOVED lines=10> */
.L_x_163:


//--------------------- .text.execute_refinement_moves --------------------------
	.section	.text.execute_refinement_moves,"ax",@progbits
	.align	128
        .global         execute_refinement_moves
        .type           execute_refinement_moves,@function
        .size           execute_refinement_moves,(.L_x_164 - execute_refinement_moves)
        .other          execute_refinement_moves,@"STO_CUDA_ENTRY STV_DEFAULT"
execute_refinement_moves:
.text.execute_refinement_moves:
[----:B------:R-:W-:Y:S01]  /*0000*/  LDC R1, c[0x0][0x37c] ;  /* 0x0000df00ff017b82 */ /* 0x000fe20000000800 */
[----:B------:R-:W0:Y:S07]  /*0010*/  S2R R0, SR_TID.X ;  /* 0x0000000000007919 */ /* 0x000e2e0000002100 */
[----:B------:R-:W0:Y:S08]  /*0020*/  S2UR UR4, SR_CTAID.X ;  /* 0x00000000000479c3 */ /* 0x000e300000002500 */
[----:B------:R-:W1:Y:S01]  /*0030*/  LDC R2, c[0x0][0x380] ;  /* 0x0000e000ff027b82 */ /* 0x000e620000000800 */
[----:B0-----:R-:W-:-:S04]  /*0040*/  LOP3.LUT P0, RZ, R0, UR4, RZ, 0xfc, !PT ;  /* 0x0000000400ff7c12 */ /* 0x001fc8000f80fcff */
[----:B-1----:R-:W-:-:S13]  /*0050*/  ISETP.LT.OR P0, PT, R2, 0x1, P0 ;  /* 0x000000010200780c */ /* 0x002fda0000701670 */
[----:B------:R-:W-:Y:S05]  /*0060*/  @P0 EXIT ;  /* 0x000000000000094d */ /* 0x000fea0003800000 */
[C---:B------:R-:W-:Y:S01]  /*0070*/  ISETP.GE.U32.AND P0, PT, R2.reuse, 0x4, PT ;  /* 0x000000040200780c */ /* 0x040fe20003f06070 */
[----:B------:R-:W0:Y:S01]  /*0080*/  LDCU.64 UR8, c[0x0][0x358] ;  /* 0x00006b00ff0877ac */ /* 0x000e220008000a00 */
[----:B------:R-:W-:Y:S01]  /*0090*/  LOP3.LUT R0, R2, 0x3, RZ, 0xc0, !PT ;  /* 0x0000000302007812 */ /* 0x000fe200078ec0ff */
[----:B------:R-:W-:-:S10]  /*00a0*/  IMAD.MOV.U32 R6, RZ, RZ, RZ ;  /* 0x000000ffff067224 */ /* 0x000fd400078e00ff */
[----:B------:R-:W-:Y:S05]  /*00b0*/  @!P0 BRA `(.L_x_15) ;  /* 0x00000008000c8947 */ /* 0x000fea0003800000 */
[----:B------:R-:W1:Y:S01]  /*00c0*/  LDCU.64 UR6, c[0x0][0x388] ;  /* 0x00007100ff0677ac */ /* 0x000e620008000a00 */
[----:B------:R-:W2:Y:S01]  /*00d0*/  LDC.64 R10, c[0x0][0x3a0] ;  /* 0x0000e800ff0a7b82 */ /* 0x000ea20000000a00 */
[----:B------:R-:W-:Y:S01]  /*00e0*/  LOP3.LUT R6, R2, 0x7ffffffc, RZ, 0xc0, !PT ;  /* 0x7ffffffc02067812 */ /* 0x000fe200078ec0ff */
[----:B------:R-:W3:Y:S04]  /*00f0*/  LDCU.64 UR4, c[0x0][0x390] ;  /* 0x00007200ff0477ac */ /* 0x000ee80008000a00 */
[----:B------:R-:W-:Y:S01]  /*0100*/  IMAD.MOV R7, RZ, RZ, -R6 ;  /* 0x000000ffff077224 */ /* 0x000fe200078e0a06 */
[----:B------:R-:W4:Y:S01]  /*0110*/  LDCU UR10, c[0x0][0x398] ;  /* 0x00007300ff0a77ac */ /* 0x000f220008000800 */
[----:B------:R-:W0:Y:S01]  /*0120*/  LDC.64 R8, c[0x0][0x3a8] ;  /* 0x0000ea00ff087b82 */ /* 0x000e220000000a00 */
[----:B-1----:R-:W-:-:S02]  /*0130*/  UIADD3 UR6, UP0, UPT, UR6, 0x8, URZ ;  /* 0x0000000806067890 */ /* 0x002fc4000ff1e0ff */
[----:B---3--:R-:W-:Y:S02]  /*0140*/  UIADD3 UR4, UP1, UPT, UR4, 0x8, URZ ;  /* 0x0000000804047890 */ /* 0x008fe4000ff3e0ff */
[----:B------:R-:W-:Y:S02]  /*0150*/  UIADD3.X UR7, UPT, UPT, URZ, UR7, URZ, UP0, !UPT ;  /* 0x00000007ff077290 */ /* 0x000fe400087fe4ff */
[----:B------:R-:W-:Y:S01]  /*0160*/  IMAD.U32 R4, RZ, RZ, UR6 ;  /* 0x00000006ff047e24 */ /* 0x000fe2000f8e00ff */
[----:B------:R-:W-:Y:S01]  /*0170*/  UIADD3.X UR5, UPT, UPT, URZ, UR5, URZ, UP1, !UPT ;  /* 0x00000005ff057290 */ /* 0x000fe20008ffe4ff */
[----:B------:R-:W-:Y:S02]  /*0180*/  IMAD.U32 R2, RZ, RZ, UR4 ;  /* 0x00000004ff027e24 */ /* 0x000fe4000f8e00ff */
[----:B------:R-:W-:-:S03]  /*0190*/  IMAD.U32 R5, RZ, RZ, UR7 ;  /* 0x00000007ff057e24 */ /* 0x000fc6000f8e00ff */
[----:B----4-:R-:W-:-:S07]  /*01a0*/  MOV R3, UR5 ;  /* 0x0000000500037c02 */ /* 0x010fce0008000f00 */
.L_x_20:
[----:B0-----:R-:W3:Y:S04]  /*01b0*/  LDG.E R17, desc[UR8][R4.64+-0x8] ;  /* 0xfffff80804117981 */ /* 0x001ee8000c1e1900 */
[----:B------:R-:W3:Y:S01]  /*01c0*/  LDG.E R27, desc[UR8][R2.64+-0x8] ;  /* 0xfffff808021b7981 */ /* 0x000ee2000c1e1900 */
[----:B------:R-:W-:-:S05]  /*01d0*/  VIADD R7, R7, 0x4 ;  /* 0x0000000407077836 */ /* 0x000fca0000000000 */
[----:B------:R-:W-:Y:S02]  /*01e0*/  ISETP.NE.AND P0, PT, R7, RZ, PT ;  /* 0x000000ff0700720c */ /* 0x000fe40003f05270 */
[----:B---3--:R-:W-:-:S04]  /*01f0*/  LOP3.LUT R12, R17, R27, RZ, 0xfc, !PT ;  /* 0x0000001b110c7212 */ /* 0x008fc800078efcff */
[----:B------:R-:W-:-:S13]  /*0200*/  ISETP.GE.AND P1, PT, R12, RZ, PT ;  /* 0x000000ff0c00720c */ /* 0x000fda0003f26270 */
[----:B------:R-:W-:Y:S05]  /*0210*/  @!P1 BRA `(.L_x_16) ;  /* 0x0000000000589947 */ /* 0x000fea0003800000 */
[----:B--2---:R-:W-:-:S05]  /*0220*/  IMAD.WIDE.U32 R16, R17, 0x4, R10 ;  /* 0x0000000411107825 */ /* 0x004fca00078e000a */
[----:B------:R-:W2:Y:S02]  /*0230*/  LDG.E R19, desc[UR8][R16.64] ;  /* 0x0000000810137981 */ /* 0x000ea4000c1e1900 */
[----:B--2---:R-:W-:-:S13]  /*0240*/  ISETP.GE.AND P1, PT, R19, RZ, PT ;  /* 0x000000ff1300720c */ /* 0x004fda0003f26270 */
[----:B------:R-:W-:Y:S05]  /*0250*/  @!P1 BRA `(.L_x_16) ;  /* 0x0000000000489947 */ /* 0x000fea0003800000 */
[----:B------:R-:W-:-:S05]  /*0260*/  IMAD.WIDE.U32 R12, R27, 0x4, R8 ;  /* 0x000000041b0c7825 */ /* 0x000fca00078e0008 */
[----:B------:R-:W2:Y:S02]  /*0270*/  LDG.E R14, desc[UR8][R12.64] ;  /* 0x000000080c0e7981 */ /* 0x000ea4000c1e1900 */
[----:B--2---:R-:W-:-:S13]  /*0280*/  ISETP.GE.AND P1, PT, R14, UR10, PT ;  /* 0x0000000a0e007c0c */ /* 0x004fda000bf26270 */
[----:B------:R-:W-:Y:S05]  /*0290*/  @P1 BRA `(.L_x_16) ;  /* 0x0000000000381947 */ /* 0x000fea0003800000 */
[----:B------:R-:W-:-:S05]  /*02a0*/  IMAD.WIDE.U32 R18, R19, 0x4, R8 ;  /* 0x0000000413127825 */ /* 0x000fca00078e0008 */
[----:B------:R-:W2:Y:S02]  /*02b0*/  LDG.E R14, desc[UR8][R18.64] ;  /* 0x00000008120e7981 */ /* 0x000ea4000c1e1900 */
[----:B--2---:R-:W-:-:S13]  /*02c0*/  ISETP.GE.AND P1, PT, R14, 0x2, PT ;  /* 0x000000020e00780c */ /* 0x004fda0003f26270 */
[----:B------:R0:W-:Y:S04]  /*02d0*/  @P1 STG.E desc[UR8][R16.64], R27 ;  /* 0x0000001b10001986 */ /* 0x0001e8000c101908 */
[----:B------:R-:W2:Y:S02]  /*02e0*/  @P1 LDG.E R14, desc[UR8][R18.64] ;  /* 0x00000008120e1981 */ /* 0x000ea4000c1e1900 */
[----:B--2---:R-:W-:-:S05]  /*02f0*/  @P1 VIADD R21, R14, 0xffffffff ;  /* 0xffffffff0e151836 */ /* 0x004fca0000000000 */
[----:B------:R0:W-:Y:S04]  /*0300*/  @P1 STG.E desc[UR8][R18.64], R21 ;  /* 0x0000001512001986 */ /* 0x0001e8000c101908 */
[----:B------:R-:W2:Y:S01]  /*0310*/  @P1 LDG.E R20, desc[UR8][R12.64] ;  /* 0x000000080c141981 */ /* 0x000ea2000c1e1900 */
[----:B------:R-:W1:Y:S01]  /*0320*/  @P1 LDC.64 R14, c[0x0][0x3b0] ;  /* 0x0000ec00ff0e1b82 */ /* 0x000e620000000a00 */
[----:B--2---:R-:W-:-:S05]  /*0330*/  @P1 VIADD R23, R20, 0x1 ;  /* 0x0000000114171836 */ /* 0x004fca0000000000 */
[----:B------:R0:W-:Y:S04]  /*0340*/  @P1 STG.E desc[UR8][R12.64], R23 ;  /* 0x000000170c001986 */ /* 0x0001e8000c101908 */
[----:B-1----:R-:W2:Y:S02]  /*0350*/  @P1 LDG.E R20, desc[UR8][R14.64] ;  /* 0x000000080e141981 */ /* 0x002ea4000c1e1900 */
[----:B--2---:R-:W-:-:S05]  /*0360*/  @P1 VIADD R25, R20, 0x1 ;  /* 0x0000000114191836 */ /* 0x004fca0000000000 */
[----:B------:R0:W-:Y:S02]  /*0370*/  @P1 STG.E desc[UR8][R14.64], R25 ;  /* 0x000000190e001986 */ /* 0x0001e4000c101908 */
.L_x_16:
[----:B0-----:R-:W3:Y:S04]  /*0380*/  LDG.E R15, desc[UR8][R4.64+-0x4] ;  /* 0xfffffc08040f7981 */ /* 0x001ee8000c1e1900 */
[----:B------:R-:W3:Y:S02]  /*0390*/  LDG.E R27, desc[UR8][R2.64+-0x4] ;  /* 0xfffffc08021b7981 */ /* 0x000ee4000c1e1900 */
        /* <DEDUP_REMOVED lines=16> */
[----:B--2---:R-:W-:-:S05]  /*04a0*/  @P1 IADD3 R21, PT, PT, R18, -0x1, RZ ;  /* 0xffffffff12151810 */ /* 0x004fca0007ffe0ff */
        /* <DEDUP_REMOVED lines=8> */
.L_x_17:
        /* <DEDUP_REMOVED lines=25> */
[----:B--2---:R-:W-:-:S05]  /*06c0*/  @P1 IADD3 R25, PT, PT, R20, 0x1, RZ ;  /* 0x0000000114191810 */ /* 0x004fca0007ffe0ff */
[----:B------:R0:W-:Y:S02]  /*06d0*/  @P1 STG.E desc[UR8][R18.64], R25 ;  /* 0x0000001912001986 */ /* 0x0001e4000c101908 */
.L_x_18:
        /* <DEDUP_REMOVED lines=16> */
[----:B------:R-:W-:Y:S05]  /*07e0*/  @!P1 BRA `(.L_x_19) ;  /* 0x00000000002c9947 */ /* 0x000fea0003800000 */
[----:B------:R0:W-:Y:S04]  /*07f0*/  STG.E desc[UR8][R14.64], R27 ;  /* 0x0000001b0e007986 */ /* 0x0001e8000c101908 */
[----:B------:R-:W2:Y:S02]  /*0800*/  LDG.E R18, desc[UR8][R16.64] ;  /* 0x0000000810127981 */ /* 0x000ea4000c1e1900 */
[----:B--2---:R-:W-:-:S05]  /*0810*/  VIADD R21, R18, 0xffffffff ;  /* 0xffffffff12157836 */ /* 0x004fca0000000000 */
[----:B------:R0:W-:Y:S04]  /*0820*/  STG.E desc[UR8][R16.64], R21 ;  /* 0x0000001510007986 */ /* 0x0001e8000c101908 */
[----:B------:R-:W2:Y:S01]  /*0830*/  LDG.E R20, desc[UR8][R12.64] ;  /* 0x000000080c147981 */ /* 0x000ea2000c1e1900 */
[----:B------:R-:W1:Y:S01]  /*0840*/  LDC.64 R18, c[0x0][0x3b0] ;  /* 0x0000ec00ff127b82 */ /* 0x000e620000000a00 */
[----:B--2---:R-:W-:-:S05]  /*0850*/  VIADD R23, R20, 0x1 ;  /* 0x0000000114177836 */ /* 0x004fca0000000000 */
[----:B------:R0:W-:Y:S04]  /*0860*/  STG.E desc[UR8][R12.64], R23 ;  /* 0x000000170c007986 */ /* 0x0001e8000c101908 */
[----:B-1----:R-:W2:Y:S02]  /*0870*/  LDG.E R20, desc[UR8][R18.64] ;  /* 0x0000000812147981 */ /* 0x002ea4000c1e1900 */
[----:B--2---:R-:W-:-:S05]  /*0880*/  VIADD R25, R20, 0x1 ;  /* 0x0000000114197836 */ /* 0x004fca0000000000 */
[----:B------:R0:W-:Y:S02]  /*0890*/  STG.E desc[UR8][R18.64], R25 ;  /* 0x0000001912007986 */ /* 0x0001e4000c101908 */
.L_x_19:
[----:B------:R-:W-:Y:S02]  /*08a0*/  IADD3 R2, P2, PT, R2, 0x10, RZ ;  /* 0x0000001002027810 */ /* 0x000fe40007f5e0ff */
[----:B------:R-:W-:-:S03]  /*08b0*/  IADD3 R4, P1, PT, R4, 0x10, RZ ;  /* 0x0000001004047810 */ /* 0x000fc60007f3e0ff */
[----:B------:R-:W-:Y:S01]  /*08c0*/  IMAD.X R3, RZ, RZ, R3, P2 ;  /* 0x000000ffff037224 */ /* 0x000fe200010e0603 */
[----:B------:R-:W-:Y:S01]  /*08d0*/  IADD3.X R5, PT, PT, RZ, R5, RZ, P1, !PT ;  /* 0x00000005ff057210 */ /* 0x000fe20000ffe4ff */
[----:B------:R-:W-:Y:S08]  /*08e0*/  @P0 BRA `(.L_x_20) ;  /* 0xfffffff800300947 */ /* 0x000ff0000383ffff */
.L_x_15:
[----:B------:R-:W-:-:S13]  /*08f0*/  ISETP.NE.AND P0, PT, R0, RZ, PT ;  /* 0x000000ff0000720c */ /* 0x000fda0003f05270 */
[----:B0-----:R-:W-:Y:S05]  /*0900*/  @!P0 EXIT ;  /* 0x000000000000894d */ /* 0x001fea0003800000 */
[----:B------:R-:W0:Y:S01]  /*0910*/  LDC.64 R8, c[0x0][0x390] ;  /* 0x0000e400ff087b82 */ /* 0x000e220000000a00 */
[----:B------:R-:W-:Y:S01]  /*0920*/  IADD3 R0, PT, PT, -R0, RZ, RZ ;  /* 0x000000ff00007210 */ /* 0x000fe20007ffe1ff */
[----:B------:R-:W1:Y:S06]  /*0930*/  LDCU UR4, c[0x0][0x398] ;  /* 0x00007300ff0477ac */ /* 0x000e6c0008000800 */
[----:B--2---:R-:W2:Y:S08]  /*0940*/  LDC.64 R10, c[0x0][0x388] ;  /* 0x0000e200ff0a7b82 */ /* 0x004eb00000000a00 */
[----:B------:R-:W3:Y:S08]  /*0950*/  LDC.64 R4, c[0x0][0x3a0] ;  /* 0x0000e800ff047b82 */ /* 0x000ef00000000a00 */
[----:B------:R-:W4:Y:S01]  /*0960*/  LDC.64 R2, c[0x0][0x3a8] ;  /* 0x0000ea00ff027b82 */ /* 0x000f220000000a00 */
[----:B0-----:R-:W-:-:S04]  /*0970*/  IMAD.WIDE.U32 R8, R6, 0x4, R8 ;  /* 0x0000000406087825 */ /* 0x001fc800078e0008 */
[----:B------:R-:W-:Y:S02]  /*0980*/  IMAD.MOV.U32 R7, RZ, RZ, R9 ;  /* 0x000000ffff077224 */ /* 0x000fe400078e0009 */
[----:B--2---:R-:W-:-:S04]  /*0990*/  IMAD.WIDE.U32 R10, R6, 0x4, R10 ;  /* 0x00000004060a7825 */ /* 0x004fc800078e000a */
[----:B-1----:R-:W-:-:S07]  /*09a0*/  IMAD.MOV.U32 R6, RZ, RZ, R8 ;  /* 0x000000ffff067224 */ /* 0x002fce00078e0008 */
.L_x_22:
[----:B0-----:R-:W2:Y:S04]  /*09b0*/  LDG.E R13, desc[UR8][R10.64] ;  /* 0x000000080a0d7981 */ /* 0x001ea8000c1e1900 */
[----:B------:R-:W2:Y:S01]  /*09c0*/  LDG.E R25, desc[UR8][R6.64] ;  /* 0x0000000806197981 */ /* 0x000ea2000c1e1900 */
[----:B------:R-:W-:-:S05]  /*09d0*/  VIADD R0, R0, 0x1 ;  /* 0x0000000100007836 */ /* 0x000fca0000000000 */
[----:B------:R-:W-:Y:S02]  /*09e0*/  ISETP.NE.AND P0, PT, R0, RZ, PT ;  /* 0x000000ff0000720c */ /* 0x000fe40003f05270 */
[----:B--2---:R-:W-:-:S04]  /*09f0*/  LOP3.LUT R8, R13, R25, RZ, 0xfc, !PT ;  /* 0x000000190d087212 */ /* 0x004fc800078efcff */
[----:B------:R-:W-:-:S13]  /*0a00*/  ISETP.GE.AND P1, PT, R8, RZ, PT ;  /* 0x000000ff0800720c */ /* 0x000fda0003f26270 */
[----:B------:R-:W-:Y:S05]  /*0a10*/  @!P1 BRA `(.L_x_21) ;  /* 0x00000000005c9947 */ /* 0x000fea0003800000 */
[----:B---3--:R-:W-:-:S05]  /*0a20*/  IMAD.WIDE.U32 R12, R13, 0x4, R4 ;  /* 0x000000040d0c7825 */ /* 0x008fca00078e0004 */
[----:B------:R-:W2:Y:S02]  /*0a30*/  LDG.E R15, desc[UR8][R12.64] ;  /* 0x000000080c0f7981 */ /* 0x000ea4000c1e1900 */
[----:B--2---:R-:W-:-:S13]  /*0a40*/  ISETP.GE.AND P1, PT, R15, RZ, PT ;  /* 0x000000ff0f00720c */ /* 0x004fda0003f26270 */
[----:B------:R-:W-:Y:S05]  /*0a50*/  @!P1 BRA `(.L_x_21) ;  /* 0x00000000004c9947 */ /* 0x000fea0003800000 */
[----:B----4-:R-:W-:-:S05]  /*0a60*/  IMAD.WIDE.U32 R8, R25, 0x4, R2 ;  /* 0x0000000419087825 */ /* 0x010fca00078e0002 */
        /* <DEDUP_REMOVED lines=16> */
[----:B--2---:R-:W-:-:S05]  /*0b70*/  IADD3 R23, PT, PT, R18, 0x1, RZ ;  /* 0x0000000112177810 */ /* 0x004fca0007ffe0ff */
[----:B------:R0:W-:Y:S02]  /*0b80*/  STG.E desc[UR8][R16.64], R23 ;  /* 0x0000001710007986 */ /* 0x0001e4000c101908 */
.L_x_21:
[----:B------:R-:W-:Y:S02]  /*0b90*/  IADD3 R6, P1, PT, R6, 0x4, RZ ;  /* 0x0000000406067810 */ /* 0x000fe40007f3e0ff */
[----:B------:R-:W-:-:S03]  /*0ba0*/  IADD3 R10, P2, PT, R10, 0x4, RZ ;  /* 0x000000040a0a7810 */ /* 0x000fc60007f5e0ff */
[----:B------:R-:W-:Y:S02]  /*0bb0*/  IMAD.X R7, RZ, RZ, R7, P1 ;  /* 0x000000ffff077224 */ /* 0x000fe400008e0607 */
[----:B------:R-:W-:Y:S01]  /*0bc0*/  IMAD.X R11, RZ, RZ, R11, P2 ;  /* 0x000000ffff0b7224 */ /* 0x000fe200010e060b */
[----:B------:R-:W-:Y:S07]  /*0bd0*/  @P0 BRA `(.L_x_22) ;  /* 0xfffffffc00740947 */ /* 0x000fee000383ffff */
[----:B------:R-:W-:Y:S05]  /*0be0*/  EXIT ;  /* 0x000000000000794d */ /* 0x000fea0003800000 */
.L_x_23:
        /* <DEDUP_REMOVED lines=9> */
.L_x_164:


//--------------------- .text.compute_refinement_moves --------------------------
	.section	.text.compute_refinement_moves,"ax",@progbits
	.align	128
        .global         compute_refinement_moves
        .type           compute_refinement_moves,@function
        .size           compute_refinement_moves,(.L_x_165 - compute_refinement_moves)
        .other          compute_refinement_moves,@"STO_CUDA_ENTRY STV_DEFAULT"
compute_refinement_moves:
.text.compute_refinement_moves:
[----:B------:R-:W-:Y:S01]  /*0000*/  LDC R1, c[0x0][0x37c] ;  /* 0x0000df00ff017b82 */ /* 0x000fe20000000800 */
[----:B------:R-:W0:Y:S07]  /*0010*/  S2R R3, SR_TID.X ;  /* 0x0000000000037919 */ /* 0x000e2e0000002100 */
[----:B------:R-:W0:Y:S01]  /*0020*/  S2UR UR4, SR_CTAID.X ;  /* 0x00000000000479c3 */ /* 0x000e220000002500 */
[----:B------:R-:W1:Y:S07]  /*0030*/  LDCU UR5, c[0x0][0x380] ;  /* 0x00007000ff0577ac */ /* 0x000e6e0008000800 */
[----:B------:R-:W0:Y:S02]  /*0040*/  LDC R0, c[0x0][0x360] ;  /* 0x0000d800ff007b82 */ /* 0x000e240000000800 */
[----:B0-----:R-:W-:-:S05]  /*0050*/  IMAD R0, R0, UR4, R3 ;  /* 0x0000000400007c24 */ /* 0x001fca000f8e0203 */
[----:B-1----:R-:W-:-:S13]  /*0060*/  ISETP.GE.AND P0, PT, R0, UR5, PT ;  /* 0x0000000500007c0c */ /* 0x002fda000bf06270 */
[----:B------:R-:W-:Y:S05]  /*0070*/  @P0 EXIT ;  /* 0x000000000000094d */ /* 0x000fea0003800000 */
[----:B------:R-:W0:Y:S01]  /*0080*/  LDC.64 R2, c[0x0][0x3c0] ;  /* 0x0000f000ff027b82 */ /* 0x000e220000000a00 */
[----:B------:R-:W1:Y:S01]  /*0090*/  LDCU.64 UR4, c[0x0][0x358] ;  /* 0x00006b00ff0477ac */ /* 0x000e620008000a00 */
[----:B------:R-:W2:Y:S06]  /*00a0*/  LDCU UR6, c[0x0][0x384] ;  /* 0x00007080ff0677ac */ /* 0x000eac0008000800 */
[----:B------:R-:W3:Y:S08]  /*00b0*/  LDC.64 R4, c[0x0][0x3b0] ;  /* 0x0000ec00ff047b82 */ /* 0x000ef00000000a00 */
[----:B------:R-:W4:Y:S01]  /*00c0*/  LDC.64 R6, c[0x0][0x3c8] ;  /* 0x0000f200ff067b82 */ /* 0x000f220000000a00 */
[----:B0-----:R-:W-:-:S07]  /*00d0*/  IMAD.WIDE R2, R0, 0x4, R2 ;  /* 0x0000000400027825 */ /* 0x001fce00078e0202 */
[----:B------:R-:W0:Y:S01]  /*00e0*/  LDC.64 R8, c[0x0][0x3d0] ;  /* 0x0000f400ff087b82 */ /* 0x000e220000000a00 */
[----:B-1----:R1:W-:Y:S01]  /*00f0*/  STG.E desc[UR4][R2.64], R0 ;  /* 0x0000000002007986 */ /* 0x0023e2000c101904 */
[----:B---3--:R-:W-:-:S06]  /*0100*/  IMAD.WIDE R4, R0, 0x4, R4 ;  /* 0x0000000400047825 */ /* 0x008fcc00078e0204 */
[----:B------:R-:W3:Y:S01]  /*0110*/  LDC.64 R16, c[0x0][0x3d8] ;  /* 0x0000f600ff107b82 */ /* 0x000ee20000000a00 */
[----:B------:R-:W5:Y:S01]  /*0120*/  LDG.E R11, desc[UR4][R4.64] ;  /* 0x00000004040b7981 */ /* 0x000f62000c1e1900 */
[----:B----4-:R-:W-:-:S04]  /*0130*/  IMAD.WIDE R6, R0, 0x4, R6 ;  /* 0x0000000400067825 */ /* 0x010fc800078e0206 */
[----:B0-----:R-:W-:-:S04]  /*0140*/  IMAD.WIDE R8, R0, 0x4, R8 ;  /* 0x0000000400087825 */ /* 0x001fc800078e0208 */
[----:B---3--:R-:W-:Y:S01]  /*0150*/  IMAD.WIDE R16, R0, 0x4, R16 ;  /* 0x0000000400107825 */ /* 0x008fe200078e0210 */
[----:B-----5:R0:W-:Y:S04]  /*0160*/  STG.E desc[UR4][R6.64], R11 ;  /* 0x0000000b06007986 */ /* 0x0201e8000c101904 */
[----:B------:R0:W-:Y:S04]  /*0170*/  STG.E desc[UR4][R8.64], RZ ;  /* 0x000000ff08007986 */ /* 0x0001e8000c101904 */
[----:B------:R0:W-:Y:S04]  /*0180*/  STG.E desc[UR4][R16.64], RZ ;  /* 0x000000ff10007986 */ /* 0x0001e8000c101904 */
[----:B-1----:R-:W3:Y:S01]  /*0190*/  LDG.E R2, desc[UR4][R4.64] ;  /* 0x0000000404027981 */ /* 0x002ee2000c1e1900 */
[----:B--2---:R-:W-:-:S05]  /*01a0*/  IMAD.U32 R3, RZ, RZ, UR6 ;  /* 0x00000006ff037e24 */ /* 0x004fca000f8e00ff */
[----:B---3--:R-:W-:-:S04]  /*01b0*/  ISETP.GE.AND P0, PT, R2, R3, PT ;  /* 0x000000030200720c */ /* 0x008fc80003f06270 */
[----:B------:R-:W-:-:S13]  /*01c0*/  ISETP.LT.OR P0, PT, R2, RZ, P0 ;  /* 0x000000ff0200720c */ /* 0x000fda0000701670 */
[----:B0-----:R-:W-:Y:S05]  /*01d0*/  @P0 EXIT ;  /* 0x000000000000094d */ /* 0x001fea0003800000 */
[----:B------:R-:W0:Y:S02]  /*01e0*/  LDCU.64 UR6, c[0x0][0x3b8] ;  /* 0x00007700ff0677ac */ /* 0x000e240008000a00 */
[----:B0-----:R-:W-:-:S04]  /*01f0*/  LEA R18, P0, R2, UR6, 0x2 ;  /* 0x0000000602127c11 */ /* 0x001fc8000f8010ff */
[----:B------:R-:W-:-:S05]  /*0200*/  LEA.HI.X R19, R2, UR7, RZ, 0x2, P0 ;  /* 0x0000000702137c11 */ /* 0x000fca00080f14ff */
[----:B------:R-:W2:Y:S02]  /*0210*/  LDG.E R4, desc[UR4][R18.64] ;  /* 0x0000000412047981 */ /* 0x000ea4000c1e1900 */
[----:B--2---:R-:W-:-:S13]  /*0220*/  ISETP.GE.AND P0, PT, R4, 0x2, PT ;  /* 0x000000020400780c */ /* 0x004fda0003f06270 */
[----:B------:R-:W-:Y:S05]  /*0230*/  @!P0 EXIT ;  /* 0x000000000000894d */ /* 0x000fea0003800000 */
[----:B------:R-:W0:Y:S02]  /*0240*/  LDC.64 R8, c[0x0][0x398] ;  /* 0x0000e600ff087b82 */ /* 0x000e240000000a00 */
[----:B0-----:R-:W-:-:S05]  /*0250*/  IMAD.WIDE R8, R0, 0x4, R8 ;  /* 0x0000000400087825 */ /* 0x001fca00078e0208 */
[----:B------:R-:W2:Y:S04]  /*0260*/  LDG.E R4, desc[UR4][R8.64] ;  /* 0x0000000408047981 */ /* 0x000ea8000c1e1900 */
[----:B------:R-:W2:Y:S02]  /*0270*/  LDG.E R5, desc[UR4][R8.64+0x4] ;  /* 0x0000040408057981 */ /* 0x000ea4000c1e1900 */
[----:B--2---:R-:W-:-:S05]  /*0280*/  IMAD.IADD R7, R5, 0x1, -R4 ;  /* 0x0000000105077824 */ /* 0x004fca00078e0a04 */
[----:B------:R-:W-:-:S13]  /*0290*/  ISETP.GT.AND P0, PT, R7, 0xb54, PT ;  /* 0x00000b540700780c */ /* 0x000fda0003f04270 */
[----:B------:R-:W-:Y:S05]  /*02a0*/  @P0 EXIT ;  /* 0x000000000000094d */ /* 0x000fea0003800000 */
[----:B------:R-:W0:Y:S01]  /*02b0*/  LDC.64 R20, c[0x0][0x3f0] ;  /* 0x0000fc00ff147b82 */ /* 0x000e220000000a00 */
[----:B------:R-:W-:Y:S01]  /*02c0*/  ISETP.GE.AND P0, PT, R7, 0x1, PT ;  /* 0x000000010700780c */ /* 0x000fe20003f06270 */
[----:B------:R-:W-:Y:S01]  /*02d0*/  IMAD R9, R0, 0xb54, RZ ;  /* 0x00000b5400097824 */ /* 0x000fe200078e02ff */
[----:B------:R-:W-:Y:S01]  /*02e0*/  BSSY.RECONVERGENT B1, `(.L_x_24) ;  /* 0x00003b6000017945 */ /* 0x000fe20003800200 */
[----:B------:R-:W-:-:S04]  /*02f0*/  IMAD.MOV.U32 R6, RZ, RZ, RZ ;  /* 0x000000ffff067224 */ /* 0x000fc800078e00ff */
[----:B------:R-:W1:Y:S01]  /*0300*/  LDC.64 R22, c[0x0][0x3f8] ;  /* 0x0000fe00ff167b82 */ /* 0x000e620000000a00 */
[----:B0-----:R-:W-:-:S04]  /*0310*/  IMAD.WIDE R20, R9, 0x8, R20 ;  /* 0x0000000809147825 */ /* 0x001fc800078e0214 */
[----:B-1----:R-:W-:Y:S01]  /*0320*/  IMAD.WIDE R22, R9, 0x8, R22 ;  /* 0x0000000809167825 */ /* 0x002fe200078e0216 */
[----:B------:R-:W-:Y:S06]  /*0330*/  @!P0 BRA `(.L_x_25) ;  /* 0x0000003800c08947 */ /* 0x000fec0003800000 */
[----:B------:R-:W-:Y:S01]  /*0340*/  ISETP.GT.AND P0, PT, R3, 0x40, PT ;  /* 0x000000400300780c */ /* 0x000fe20003f04270 */
[----:B------:R-:W-:-:S12]  /*0350*/  BSSY.RECONVERGENT B0, `(.L_x_26) ;  /* 0x000021c000007945 */ /* 0x000fd80003800200 */
[----:B------:R-:W-:Y:S05]  /*0360*/  @P0 BRA `(.L_x_27) ;  /* 0x0000000800cc0947 */ /* 0x000fea0003800000 */
[----:B------:R-:W-:Y:S01]  /*0370*/  BSSY.RECONVERGENT B4, `(.L_x_28) ;  /* 0x00000b1000047945 */ /* 0x000fe20003800200 */
[----:B------:R-:W-:-:S07]  /*0380*/  IMAD.MOV.U32 R3, RZ, RZ, RZ ;  /* 0x000000ffff037224 */ /* 0x000fce00078e00ff */
.L_x_48:
[----:B01234-:R-:W0:Y:S01]  /*0390*/  LDC.64 R10, c[0x0][0x390] ;  /* 0x0000e400ff0a7b82 */ /* 0x01fe220000000a00 */
[----:B------:R-:W-:Y:S02]  /*03a0*/  IMAD.IADD R13, R4, 0x1, R3 ;  /* 0x00000001040d7824 */ /* 0x000fe400078e0203 */
[----:B------:R-:W-:-:S05]  /*03b0*/  IMAD.WIDE.U32 R8, R3, 0x8, R20 ;  /* 0x0000000803087825 */ /* 0x000fca00078e0014 */
[----:B------:R1:W-:Y:S01]  /*03c0*/  STG.E.64 desc[UR4][R8.64], RZ ;  /* 0x000000ff08007986 */ /* 0x0003e2000c101b04 */
[----:B0-----:R-:W-:Y:S02]  /*03d0*/  IMAD.WIDE R10, R13, 0x4, R10 ;  /* 0x000000040d0a7825 */ /* 0x001fe400078e020a */
[----:B------:R-:W0:Y:S04]  /*03e0*/  LDC.64 R12, c[0x0][0x3a8] ;  /* 0x0000ea00ff0c7b82 */ /* 0x000e280000000a00 */
[----:B------:R-:W0:Y:S02]  /*03f0*/  LDG.E R11, desc[UR4][R10.64] ;  /* 0x000000040a0b7981 */ /* 0x000e24000c1e1900 */
[----:B0-----:R-:W-:-:S05]  /*0400*/  IMAD.WIDE R12, R11, 0x4, R12 ;  /* 0x000000040b0c7825 */ /* 0x001fca00078e020c */
[----:B------:R-:W2:Y:S04]  /*0410*/  LDG.E R15, desc[UR4][R12.64] ;  /* 0x000000040c0f7981 */ /* 0x000ea8000c1e1900 */
[----:B------:R-:W2:Y:S01]  /*0420*/  LDG.E R6, desc[UR4][R12.64+0x4] ;  /* 0x000004040c067981 */ /* 0x000ea2000c1e1900 */
[----:B------:R-:W-:Y:S01]  /*0430*/  BSSY.RECONVERGENT B3, `(.L_x_29) ;  /* 0x00000a1000037945 */ /* 0x000fe20003800200 */
[----:B--2---:R-:W-:-:S13]  /*0440*/  ISETP.GE.AND P0, PT, R15, R6, PT ;  /* 0x000000060f00720c */ /* 0x004fda0003f06270 */
[----:B-1----:R-:W-:Y:S05]  /*0450*/  @P0 BRA `(.L_x_30) ;  /* 0x0000000800780947 */ /* 0x002fea0003800000 */
[--C-:B------:R-:W-:Y:S01]  /*0460*/  IMAD.IADD R10, R6, 0x1, -R15.reuse ;  /* 0x00000001060a7824 */ /* 0x100fe200078e0a0f */
[----:B------:R-:W-:Y:S01]  /*0470*/  BSSY.RECONVERGENT B2, `(.L_x_31) ;  /* 0x0000047000027945 */ /* 0x000fe20003800200 */
[----:B------:R-:W-:-:S03]  /*0480*/  IMAD.MOV.U32 R25, RZ, RZ, R15 ;  /* 0x000000ffff197224 */ /* 0x000fc600078e000f */
[----:B------:R-:W-:Y:S02]  /*0490*/  LOP3.LUT P0, R27, R10, 0x3, RZ, 0xc0, !PT ;  /* 0x000000030a1b7812 */ /* 0x000fe4000780c0ff */
[----:B------:R-:W-:-:S11]  /*04a0*/  CS2R R10, SRZ ;  /* 0x00000000000a7805 */ /* 0x000fd6000001ff00 */
[----:B------:R-:W-:Y:S05]  /*04b0*/  @!P0 BRA `(.L_x_32) ;  /* 0x0000000400088947 */ /* 0x000fea0003800000 */
[----:B------:R-:W0:Y:S08]  /*04c0*/  LDC.64 R12, c[0x0][0x3a0] ;  /* 0x0000e800ff0c7b82 */ /* 0x000e300000000a00 */
[----:B------:R-:W1:Y:S01]  /*04d0*/  LDC R14, c[0x0][0x380] ;  /* 0x0000e000ff0e7b82 */ /* 0x000e620000000800 */
[----:B0-----:R-:W-:-:S05]  /*04e0*/  IMAD.WIDE R12, R15, 0x4, R12 ;  /* 0x000000040f0c7825 */ /* 0x001fca00078e020c */
[----:B------:R-:W2:Y:S01]  /*04f0*/  LDG.E R29, desc[UR4][R12.64] ;  /* 0x000000040c1d7981 */ /* 0x000ea2000c1e1900 */
[----:B------:R-:W-:Y:S01]  /*0500*/  BSSY.RECONVERGENT B5, `(.L_x_33) ;  /* 0x0000011000057945 */ /* 0x000fe20003800200 */
[----:B------:R-:W-:Y:S02]  /*0510*/  ISETP.NE.AND P1, PT, R27, 0x1, PT ;  /* 0x000000011b00780c */ /* 0x000fe40003f25270 */
[----:B------:R-:W-:Y:S02]  /*0520*/  CS2R R10, SRZ ;  /* 0x00000000000a7805 */ /* 0x000fe4000001ff00 */
[----:B--2---:R-:W-:-:S04]  /*0530*/  ISETP.GE.AND P0, PT, R29, RZ, PT ;  /* 0x000000ff1d00720c */ /* 0x004fc80003f06270 */
[----:B------:R-:W-:-:S04]  /*0540*/  ISETP.EQ.OR P0, PT, R29, R0, !P0 ;  /* 0x000000001d00720c */ /* 0x000fc80004702670 */
[----:B-1----:R-:W-:-:S13]  /*0550*/  ISETP.GE.OR P0, PT, R29, R14, P0 ;  /* 0x0000000e1d00720c */ /* 0x002fda0000706670 */
[----:B------:R-:W-:Y:S05]  /*0560*/  @P0 BRA `(.L_x_34) ;  /* 0x0000000000280947 */ /* 0x000fea0003800000 */
[----:B------:R-:W0:Y:S01]  /*0570*/  LDC.64 R24, c[0x0][0x3b0] ;  /* 0x0000ec00ff187b82 */ /* 0x000e220000000a00 */
[----:B------:R-:W1:Y:S01]  /*0580*/  LDCU UR6, c[0x0][0x384] ;  /* 0x00007080ff0677ac */ /* 0x000e620008000800 */
[----:B0-----:R-:W-:-:S06]  /*0590*/  IMAD.WIDE.U32 R24, R29, 0x4, R24 ;  /* 0x000000041d187825 */ /* 0x001fcc00078e0018 */
[----:B------:R-:W1:Y:S02]  /*05a0*/  LDG.E R25, desc[UR4][R24.64] ;  /* 0x0000000418197981 */ /* 0x000e64000c1e1900 */
[----:B-1----:R-:W-:-:S04]  /*05b0*/  ISETP.GE.AND P0, PT, R25, UR6, PT ;  /* 0x0000000619007c0c */ /* 0x002fc8000bf06270 */
[----:B------:R-:W-:-:S13]  /*05c0*/  ISETP.LT.OR P0, PT, R25, RZ, P0 ;  /* 0x000000ff1900720c */ /* 0x000fda0000701670 */
[----:B------:R-:W-:-:S05]  /*05d0*/  @!P0 IMAD.MOV.U32 R26, RZ, RZ, 0x1 ;  /* 0x00000001ff1a8424 */ /* 0x000fca00078e00ff */
[CC--:B------:R-:W-:Y:S02]  /*05e0*/  @!P0 SHF.L.U64.HI R11, R26.reuse, R25.reuse, RZ ;  /* 0x000000191a0b8219 */ /* 0x0c0fe400000102ff */
[----:B------:R-:W-:-:S05]  /*05f0*/  @!P0 SHF.L.U32 R10, R26, R25, RZ ;  /* 0x000000191a0a8219 */ /* 0x000fca00000006ff */
[----:B------:R0:W-:Y:S02]  /*0600*/  @!P0 STG.E.64 desc[UR4][R8.64], R10 ;  /* 0x0000000a08008986 */ /* 0x0001e4000c101b04 */
.L_x_34:
[----:B------:R-:W-:Y:S05]  /*0610*/  BSYNC.RECONVERGENT B5 ;  /* 0x0000000000057941 */ /* 0x000fea0003800200 */
.L_x_33:
[----:B------:R-:W-:Y:S01]  /*0620*/  VIADD R25, R15, 0x1 ;  /* 0x000000010f197836 */ /* 0x000fe20000000000 */
[----:B------:R-:W-:Y:S06]  /*0630*/  @!P1 BRA `(.L_x_32) ;  /* 0x0000000000a89947 */ /* 0x000fec0003800000 */
[----:B------:R-:W2:Y:S01]  /*0640*/  LDG.E R29, desc[UR4][R12.64+0x4] ;  /* 0x000004040c1d7981 */ /* 0x000ea2000c1e1900 */
[----:B------:R-:W-:Y:S01]  /*0650*/  BSSY.RECONVERGENT B5, `(.L_x_35) ;  /* 0x0000012000057945 */ /* 0x000fe20003800200 */
[----:B------:R-:W-:Y:S02]  /*0660*/  ISETP.NE.AND P1, PT, R27, 0x2, PT ;  /* 0x000000021b00780c */ /* 0x000fe40003f25270 */
[----:B--2---:R-:W-:-:S04]  /*0670*/  ISETP.GE.AND P0, PT, R29, RZ, PT ;  /* 0x000000ff1d00720c */ /* 0x004fc80003f06270 */
[----:B------:R-:W-:-:S04]  /*0680*/  ISETP.EQ.OR P0, PT, R29, R0, !P0 ;  /* 0x000000001d00720c */ /* 0x000fc80004702670 */
[----:B------:R-:W-:-:S13]  /*0690*/  ISETP.GE.OR P0, PT, R29, R14, P0 ;  /* 0x0000000e1d00720c */ /* 0x000fda0000706670 */
[----:B------:R-:W-:Y:S05]  /*06a0*/  @P0 BRA `(.L_x_36) ;  /* 0x0000000000300947 */ /* 0x000fea0003800000 */
[----:B------:R-:W1:Y:S01]  /*06b0*/  LDC.64 R24, c[0x0][0x3b0] ;  /* 0x0000ec00ff187b82 */ /* 0x000e620000000a00 */
[----:B------:R-:W2:Y:S01]  /*06c0*/  LDCU UR6, c[0x0][0x384] ;  /* 0x00007080ff0677ac */ /* 0x000ea20008000800 */
[----:B-1----:R-:W-:-:S06]  /*06d0*/  IMAD.WIDE.U32 R24, R29, 0x4, R24 ;  /* 0x000000041d187825 */ /* 0x002fcc00078e0018 */
[----:B------:R-:W2:Y:S02]  /*06e0*/  LDG.E R24, desc[UR4][R24.64] ;  /* 0x0000000418187981 */ /* 0x000ea4000c1e1900 */
[----:B--2---:R-:W-:-:S04]  /*06f0*/  ISETP.GE.AND P0, PT, R24, UR6, PT ;  /* 0x0000000618007c0c */ /* 0x004fc8000bf06270 */
[----:B------:R-:W-:-:S13]  /*0700*/  ISETP.LT.OR P0, PT, R24, RZ, P0 ;  /* 0x000000ff1800720c */ /* 0x000fda0000701670 */
[----:B------:R-:W-:-:S05]  /*0710*/  @!P0 IMAD.MOV.U32 R29, RZ, RZ, 0x1 ;  /* 0x00000001ff1d8424 */ /* 0x000fca00078e00ff */
[CC--:B------:R-:W-:Y:S02]  /*0720*/  @!P0 SHF.L.U32 R27, R29.reuse, R24.reuse, RZ ;  /* 0x000000181d1b8219 */ /* 0x0c0fe400000006ff */
[----:B------:R-:W-:Y:S02]  /*0730*/  @!P0 SHF.L.U64.HI R26, R29, R24, RZ ;  /* 0x000000181d1a8219 */ /* 0x000fe400000102ff */
[----:B0-----:R-:W-:Y:S02]  /*0740*/  @!P0 LOP3.LUT R10, R10, R27, RZ, 0xfc, !PT ;  /* 0x0000001b0a0a8212 */ /* 0x001fe400078efcff */
[----:B------:R-:W-:-:S05]  /*0750*/  @!P0 LOP3.LUT R11, R11, R26, RZ, 0xfc, !PT ;  /* 0x0000001a0b0b8212 */ /* 0x000fca00078efcff */
[----:B------:R1:W-:Y:S02]  /*0760*/  @!P0 STG.E.64 desc[UR4][R8.64], R10 ;  /* 0x0000000a08008986 */ /* 0x0003e4000c101b04 */
.L_x_36:
[----:B------:R-:W-:Y:S05]  /*0770*/  BSYNC.RECONVERGENT B5 ;  /* 0x0000000000057941 */ /* 0x000fea0003800200 */
.L_x_35:
[----:B------:R-:W-:Y:S01]  /*0780*/  VIADD R25, R15, 0x2 ;  /* 0x000000020f197836 */ /* 0x000fe20000000000 */
[----:B------:R-:W-:Y:S06]  /*0790*/  @!P1 BRA `(.L_x_32) ;  /* 0x0000000000509947 */ /* 0x000fec0003800000 */
[----:B------:R-:W2:Y:S01]  /*07a0*/  LDG.E R25, desc[UR4][R12.64+0x8] ;  /* 0x000008040c197981 */ /* 0x000ea2000c1e1900 */
[----:B------:R-:W-:Y:S01]  /*07b0*/  BSSY.RECONVERGENT B5, `(.L_x_37) ;  /* 0x0000011000057945 */ /* 0x000fe20003800200 */
[----:B--2---:R-:W-:-:S04]  /*07c0*/  ISETP.GE.AND P0, PT, R25, RZ, PT ;  /* 0x000000ff1900720c */ /* 0x004fc80003f06270 */
[----:B------:R-:W-:-:S04]  /*07d0*/  ISETP.EQ.OR P0, PT, R25, R0, !P0 ;  /* 0x000000001900720c */ /* 0x000fc80004702670 */
[----:B------:R-:W-:-:S13]  /*07e0*/  ISETP.GE.OR P0, PT, R25, R14, P0 ;  /* 0x0000000e1900720c */ /* 0x000fda0000706670 */
[----:B------:R-:W-:Y:S05]  /*07f0*/  @P0 BRA `(.L_x_38) ;  /* 0x0000000000300947 */ /* 0x000fea0003800000 */
[----:B------:R-:W2:Y:S01]  /*0800*/  LDC.64 R12, c[0x0][0x3b0] ;  /* 0x0000ec00ff0c7b82 */ /* 0x000ea20000000a00 */
[----:B------:R-:W3:Y:S01]  /*0810*/  LDCU UR6, c[0x0][0x384] ;  /* 0x00007080ff0677ac */ /* 0x000ee20008000800 */
[----:B--2---:R-:W-:-:S06]  /*0820*/  IMAD.WIDE.U32 R12, R25, 0x4, R12 ;  /* 0x00000004190c7825 */ /* 0x004fcc00078e000c */
[----:B------:R-:W3:Y:S02]  /*0830*/  LDG.E R12, desc[UR4][R12.64] ;  /* 0x000000040c0c7981 */ /* 0x000ee4000c1e1900 */
[----:B---3--:R-:W-:-:S04]  /*0840*/  ISETP.GE.AND P0, PT, R12, UR6, PT ;  /* 0x000000060c007c0c */ /* 0x008fc8000bf06270 */
[----:B------:R-:W-:-:S13]  /*0850*/  ISETP.LT.OR P0, PT, R12, RZ, P0 ;  /* 0x000000ff0c00720c */ /* 0x000fda0000701670 */
[----:B------:R-:W-:-:S05]  /*0860*/  @!P0 IMAD.MOV.U32 R27, RZ, RZ, 0x1 ;  /* 0x00000001ff1b8424 */ /* 0x000fca00078e00ff */
[CC--:B------:R-:W-:Y:S02]  /*0870*/  @!P0 SHF.L.U32 R25, R27.reuse, R12.reuse, RZ ;  /* 0x0000000c1b198219 */ /* 0x0c0fe400000006ff */
[----:B------:R-:W-:Y:S02]  /*0880*/  @!P0 SHF.L.U64.HI R14, R27, R12, RZ ;  /* 0x0000000c1b0e8219 */ /* 0x000fe400000102ff */
[----:B01----:R-:W-:Y:S02]  /*0890*/  @!P0 LOP3.LUT R10, R10, R25, RZ, 0xfc, !PT ;  /* 0x000000190a0a8212 */ /* 0x003fe400078efcff */
[----:B------:R-:W-:-:S05]  /*08a0*/  @!P0 LOP3.LUT R11, R11, R14, RZ, 0xfc, !PT ;  /* 0x0000000e0b0b8212 */ /* 0x000fca00078efcff */
[----:B------:R2:W-:Y:S02]  /*08b0*/  @!P0 STG.E.64 desc[UR4][R8.64], R10 ;  /* 0x0000000a08008986 */ /* 0x0005e4000c101b04 */
.L_x_38:
[----:B------:R-:W-:Y:S05]  /*08c0*/  BSYNC.RECONVERGENT B5 ;  /* 0x0000000000057941 */ /* 0x000fea0003800200 */
.L_x_37:
[----:B------:R-:W-:-:S07]  /*08d0*/  VIADD R25, R15, 0x3 ;  /* 0x000000030f197836 */ /* 0x000fce0000000000 */
.L_x_32:
[----:B------:R-:W-:Y:S05]  /*08e0*/  BSYNC.RECONVERGENT B2 ;  /* 0x0000000000027941 */ /* 0x000fea0003800200 */
.L_x_31:
[----:B------:R-:W-:-:S05]  /*08f0*/  IMAD.IADD R12, R15, 0x1, -R6 ;  /* 0x000000010f0c7824 */ /* 0x000fca00078e0a06 */
[----:B------:R-:W-:-:S13]  /*0900*/  ISETP.GT.U32.AND P0, PT, R12, -0x4, PT ;  /* 0xfffffffc0c00780c */ /* 0x000fda0003f04070 */
[----:B------:R-:W-:Y:S05]  /*0910*/  @P0 BRA `(.L_x_30) ;  /* 0x0000000400480947 */ /* 0x000fea0003800000 */
.L_x_47:
[----:B---3--:R-:W3:Y:S08]  /*0920*/  LDC.64 R12, c[0x0][0x3a0] ;  /* 0x0000e800ff0c7b82 */ /* 0x008ef00000000a00 */
[----:B----4-:R-:W4:Y:S01]  /*0930*/  LDC R14, c[0x0][0x380] ;  /* 0x0000e000ff0e7b82 */ /* 0x010f220000000800 */
[----:B---3--:R-:W-:-:S05]  /*0940*/  IMAD.WIDE R12, R25, 0x4, R12 ;  /* 0x00000004190c7825 */ /* 0x008fca00078e020c */
[----:B------:R-:W3:Y:S01]  /*0950*/  LDG.E R15, desc[UR4][R12.64] ;  /* 0x000000040c0f7981 */ /* 0x000ee2000c1e1900 */
[----:B------:R-:W-:Y:S01]  /*0960*/  BSSY.RECONVERGENT B2, `(.L_x_39) ;  /* 0x0000011000027945 */ /* 0x000fe20003800200 */
[----:B---3--:R-:W-:-:S04]  /*0970*/  ISETP.GE.AND P0, PT, R15, RZ, PT ;  /* 0x000000ff0f00720c */ /* 0x008fc80003f06270 */
[----:B------:R-:W-:-:S04]  /*0980*/  ISETP.EQ.OR P0, PT, R15, R0, !P0 ;  /* 0x000000000f00720c */ /* 0x000fc80004702670 */
[----:B----4-:R-:W-:-:S13]  /*0990*/  ISETP.GE.OR P0, PT, R15, R14, P0 ;  /* 0x0000000e0f00720c */ /* 0x010fda0000706670 */
[----:B------:R-:W-:Y:S05]  /*09a0*/  @P0 BRA `(.L_x_40) ;  /* 0x0000000000300947 */ /* 0x000fea0003800000 */
[----:B------:R-:W3:Y:S01]  /*09b0*/  LDC.64 R26, c[0x0][0x3b0] ;  /* 0x0000ec00ff1a7b82 */ /* 0x000ee20000000a00 */
[----:B------:R-:W4:Y:S01]  /*09c0*/  LDCU UR6, c[0x0][0x384] ;  /* 0x00007080ff0677ac */ /* 0x000f220008000800 */
[----:B---3--:R-:W-:-:S06]  /*09d0*/  IMAD.WIDE.U32 R26, R15, 0x4, R26 ;  /* 0x000000040f1a7825 */ /* 0x008fcc00078e001a */
[----:B------:R-:W4:Y:S02]  /*09e0*/  LDG.E R26, desc[UR4][R26.64] ;  /* 0x000000041a1a7981 */ /* 0x000f24000c1e1900 */
[----:B----4-:R-:W-:-:S04]  /*09f0*/  ISETP.GE.AND P0, PT, R26, UR6, PT ;  /* 0x000000061a007c0c */ /* 0x010fc8000bf06270 */
[----:B------:R-:W-:-:S13]  /*0a00*/  ISETP.LT.OR P0, PT, R26, RZ, P0 ;  /* 0x000000ff1a00720c */ /* 0x000fda0000701670 */
[----:B------:R-:W-:-:S05]  /*0a10*/  @!P0 IMAD.MOV.U32 R29, RZ, RZ, 0x1 ;  /* 0x00000001ff1d8424 */ /* 0x000fca00078e00ff */
[CC--:B------:R-:W-:Y:S02]  /*0a20*/  @!P0 SHF.L.U32 R15, R29.reuse, R26.reuse, RZ ;  /* 0x0000001a1d0f8219 */ /* 0x0c0fe400000006ff */
[----:B------:R-:W-:Y:S02]  /*0a30*/  @!P0 SHF.L.U64.HI R24, R29, R26, RZ ;  /* 0x0000001a1d188219 */ /* 0x000fe400000102ff */
[----:B012---:R-:W-:Y:S02]  /*0a40*/  @!P0 LOP3.LUT R10, R10, R15, RZ, 0xfc, !PT ;  /* 0x0000000f0a0a8212 */ /* 0x007fe400078efcff */
[----:B------:R-:W-:-:S05]  /*0a50*/  @!P0 LOP3.LUT R11, R11, R24, RZ, 0xfc, !PT ;  /* 0x000000180b0b8212 */ /* 0x000fca00078efcff */
[----:B------:R3:W-:Y:S02]  /*0a60*/  @!P0 STG.E.64 desc[UR4][R8.64], R10 ;  /* 0x0000000a08008986 */ /* 0x0007e4000c101b04 */
.L_x_40:
[----:B------:R-:W-:Y:S05]  /*0a70*/  BSYNC.RECONVERGENT B2 ;  /* 0x0000000000027941 */ /* 0x000fea0003800200 */
.L_x_39:
[----:B------:R-:W4:Y:S01]  /*0a80*/  LDG.E R15, desc[UR4][R12.64+0x4] ;  /* 0x000004040c0f7981 */ /* 0x000f22000c1e1900 */
[----:B------:R-:W-:Y:S01]  /*0a90*/  BSSY.RECONVERGENT B2, `(.L_x_41) ;  /* 0x0000011000027945 */ /* 0x000fe20003800200 */
[----:B----4-:R-:W-:-:S04]  /*0aa0*/  ISETP.GE.AND P0, PT, R15, RZ, PT ;  /* 0x000000ff0f00720c */ /* 0x010fc80003f06270 */
[----:B------:R-:W-:-:S04]  /*0ab0*/  ISETP.EQ.OR P0, PT, R15, R0, !P0 ;  /* 0x000000000f00720c */ /* 0x000fc80004702670 */
[----:B------:R-:W-:-:S13]  /*0ac0*/  ISETP.GE.OR P0, PT, R15, R14, P0 ;  /* 0x0000000e0f00720c */ /* 0x000fda0000706670 */
[----:B------:R-:W-:Y:S05]  /*0ad0*/  @P0 BRA `(.L_x_42) ;  /* 0x0000000000300947 */ /* 0x000fea0003800000 */
[----:B------:R-:W4:Y:S01]  /*0ae0*/  LDC.64 R26, c[0x0][0x3b0] ;  /* 0x0000ec00ff1a7b82 */ /* 0x000f220000000a00 */
[----:B------:R-:W5:Y:S01]  /*0af0*/  LDCU UR6, c[0x0][0x384] ;  /* 0x00007080ff0677ac */ /* 0x000f620008000800 */
[----:B----4-:R-:W-:-:S06]  /*0b00*/  IMAD.WIDE.U32 R26, R15, 0x4, R26 ;  /* 0x000000040f1a7825 */ /* 0x010fcc00078e001a */
[----:B------:R-:W5:Y:S02]  /*0b10*/  LDG.E R26, desc[UR4][R26.64] ;  /* 0x000000041a1a7981 */ /* 0x000f64000c1e1900 */
[----:B-----5:R-:W-:-:S04]  /*0b20*/  ISETP.GE.AND P0, PT, R26, UR6, PT ;  /* 0x000000061a007c0c */ /* 0x020fc8000bf06270 */
[----:B------:R-:W-:-:S13]  /*0b30*/  ISETP.LT.OR P0, PT, R26, RZ, P0 ;  /* 0x000000ff1a00720c */ /* 0x000fda0000701670 */
[----:B------:R-:W-:-:S05]  /*0b40*/  @!P0 IMAD.MOV.U32 R29, RZ, RZ, 0x1 ;  /* 0x00000001ff1d8424 */ /* 0x000fca00078e00ff */
[CC--:B------:R-:W-:Y:S02]  /*0b50*/  @!P0 SHF.L.U32 R15, R29.reuse, R26.reuse, RZ ;  /* 0x0000001a1d0f8219 */ /* 0x0c0fe400000006ff */
[----:B------:R-:W-:Y:S02]  /*0b60*/  @!P0 SHF.L.U64.HI R24, R29, R26, RZ ;  /* 0x0000001a1d188219 */ /* 0x000fe400000102ff */
[----:B0123--:R-:W-:Y:S02]  /*0b70*/  @!P0 LOP3.LUT R10, R10, R15, RZ, 0xfc, !PT ;  /* 0x0000000f0a0a8212 */ /* 0x00ffe400078efcff */
[----:B------:R-:W-:-:S05]  /*0b80*/  @!P0 LOP3.LUT R11, R11, R24, RZ, 0xfc, !PT ;  /* 0x000000180b0b8212 */ /* 0x000fca00078efcff */
[----:B------:R4:W-:Y:S02]  /*0b90*/  @!P0 STG.E.64 desc[UR4][R8.64], R10 ;  /* 0x0000000a08008986 */ /* 0x0009e4000c101b04 */
.L_x_42:
[----:B------:R-:W-:Y:S05]  /*0ba0*/  BSYNC.RECONVERGENT B2 ;  /* 0x0000000000027941 */ /* 0x000fea0003800200 */
.L_x_41:
[----:B------:R-:W5:Y:S01]  /*0bb0*/  LDG.E R15, desc[UR4][R12.64+0x8] ;  /* 0x000008040c0f7981 */ /* 0x000f62000c1e1900 */
[----:B------:R-:W-:Y:S01]  /*0bc0*/  BSSY.RECONVERGENT B2, `(.L_x_43) ;  /* 0x0000011000027945 */ /* 0x000fe20003800200 */
[----:B-----5:R-:W-:-:S04]  /*0bd0*/  ISETP.GE.AND P0, PT, R15, RZ, PT ;  /* 0x000000ff0f00720c */ /* 0x020fc80003f06270 */
[----:B------:R-:W-:-:S04]  /*0be0*/  ISETP.EQ.OR P0, PT, R15, R0, !P0 ;  /* 0x000000000f00720c */ /* 0x000fc80004702670 */
[----:B------:R-:W-:-:S13]  /*0bf0*/  ISETP.GE.OR P0, PT, R15, R14, P0 ;  /* 0x0000000e0f00720c */ /* 0x000fda0000706670 */
[----:B------:R-:W-:Y:S05]  /*0c00*/  @P0 BRA `(.L_x_44) ;  /* 0x0000000000300947 */ /* 0x000fea0003800000 */
[----:B------:R-:W5:Y:S01]  /*0c10*/  LDC.64 R26, c[0x0][0x3b0] ;  /* 0x0000ec00ff1a7b82 */ /* 0x000f620000000a00 */
[----:B------:R-:W0:Y:S01]  /*0c20*/  LDCU UR6, c[0x0][0x384] ;  /* 0x00007080ff0677ac */ /* 0x000e220008000800 */
[----:B-----5:R-:W-:-:S06]  /*0c30*/  IMAD.WIDE.U32 R26, R15, 0x4, R26 ;  /* 0x000000040f1a7825 */ /* 0x020fcc00078e001a */
[----:B------:R-:W0:Y:S02]  /*0c40*/  LDG.E R26, desc[UR4][R26.64] ;  /* 0x000000041a1a7981 */ /* 0x000e24000c1e1900 */
[----:B0-----:R-:W-:-:S04]  /*0c50*/  ISETP.GE.AND P0, PT, R26, UR6, PT ;  /* 0x000000061a007c0c */ /* 0x001fc8000bf06270 */
[----:B------:R-:W-:-:S13]  /*0c60*/  ISETP.LT.OR P0, PT, R26, RZ, P0 ;  /* 0x000000ff1a00720c */ /* 0x000fda0000701670 */
[----:B------:R-:W-:-:S05]  /*0c70*/  @!P0 IMAD.MOV.U32 R29, RZ, RZ, 0x1 ;  /* 0x00000001ff1d8424 */ /* 0x000fca00078e00ff */
[CC--:B------:R-:W-:Y:S02]  /*0c80*/  @!P0 SHF.L.U32 R15, R29.reuse, R26.reuse, RZ ;  /* 0x0000001a1d0f8219 */ /* 0x0c0fe400000006ff */
[----:B------:R-:W-:Y:S02]  /*0c90*/  @!P0 SHF.L.U64.HI R24, R29, R26, RZ ;  /* 0x0000001a1d188219 */ /* 0x000fe400000102ff */
[----:B-1234-:R-:W-:Y:S02]  /*0ca0*/  @!P0 LOP3.LUT R10, R10, R15, RZ, 0xfc, !PT ;  /* 0x0000000f0a0a8212 */ /* 0x01efe400078efcff */
[----:B------:R-:W-:-:S05]  /*0cb0*/  @!P0 LOP3.LUT R11, R11, R24, RZ, 0xfc, !PT ;  /* 0x000000180b0b8212 */ /* 0x000fca00078efcff */
[----:B------:R0:W-:Y:S02]  /*0cc0*/  @!P0 STG.E.64 desc[UR4][R8.64], R10 ;  /* 0x0000000a08008986 */ /* 0x0001e4000c101b04 */
.L_x_44:
[----:B------:R-:W-:Y:S05]  /*0cd0*/  BSYNC.RECONVERGENT B2 ;  /* 0x0000000000027941 */ /* 0x000fea0003800200 */
.L_x_43:
[----:B------:R-:W5:Y:S01]  /*0ce0*/  LDG.E R15, desc[UR4][R12.64+0xc] ;  /* 0x00000c040c0f7981 */ /* 0x000f62000c1e1900 */
[----:B------:R-:W-:Y:S01]  /*0cf0*/  VIADD R25, R25, 0x4 ;  /* 0x0000000419197836 */ /* 0x000fe20000000000 */
[----:B------:R-:W-:Y:S04]  /*0d00*/  BSSY.RECONVERGENT B2, `(.L_x_45) ;  /* 0x0000012000027945 */ /* 0x000fe80003800200 */
[----:B------:R-:W-:Y:S02]  /*0d10*/  ISETP.NE.AND P1, PT, R25, R6, PT ;  /* 0x000000061900720c */ /* 0x000fe40003f25270 */
        /* <DEDUP_REMOVED lines=16> */
.L_x_46:
[----:B------:R-:W-:Y:S05]  /*0e20*/  BSYNC.RECONVERGENT B2 ;  /* 0x0000000000027941 */ /* 0x000fea0003800200 */
.L_x_45:
[----:B------:R-:W-:Y:S05]  /*0e30*/  @P1 BRA `(.L_x_47) ;  /* 0xfffffff800b81947 */ /* 0x000fea000383ffff */
.L_x_30:
[----:B------:R-:W-:Y:S05]  /*0e40*/  BSYNC.RECONVERGENT B3 ;  /* 0x0000000000037941 */ /* 0x000fea0003800200 */
.L_x_29:
[----:B------:R-:W-:-:S05]  /*0e50*/  VIADD R3, R3, 0x1 ;  /* 0x0000000103037836 */ /* 0x000fca0000000000 */
[----:B------:R-:W-:-:S13]  /*0e60*/  ISETP.NE.AND P0, PT, R3, R7, PT ;  /* 0x000000070300720c */ /* 0x000fda0003f05270 */
[----:B------:R-:W-:Y:S05]  /*0e70*/  @P0 BRA `(.L_x_48) ;  /* 0xfffffff400440947 */ /* 0x000fea000383ffff */
[----:B------:R-:W-:Y:S05]  /*0e80*/  BSYNC.RECONVERGENT B4 ;  /* 0x0000000000047941 */ /* 0x000fea0003800200 */
.L_x_28:
[----:B------:R-:W-:Y:S05]  /*0e90*/  BRA `(.L_x_49) ;  /* 0x00000014009c7947 */ /* 0x000fea0003800000 */
.L_x_27:
[----:B------:R-:W-:-:S07]  /*0ea0*/  IMAD.MOV.U32 R3, RZ, RZ, RZ ;  /* 0x000000ffff037224 */ /* 0x000fce00078e00ff */
.L_x_77:
[----:B0-----:R-:W0:Y:S01]  /*0eb0*/  LDC.64 R12, c[0x0][0x390] ;  /* 0x0000e400ff0c7b82 */ /* 0x001e220000000a00 */
[----:B------:R-:W-:Y:S02]  /*0ec0*/  IMAD.IADD R15, R4, 0x1, R3 ;  /* 0x00000001040f7824 */ /* 0x000fe400078e0203 */
[----:B-12---:R-:W-:-:S04]  /*0ed0*/  IMAD.WIDE.U32 R8, R3, 0x8, R20 ;  /* 0x0000000803087825 */ /* 0x006fc800078e0014 */
[----:B------:R-:W-:Y:S01]  /*0ee0*/  IMAD.WIDE.U32 R10, R3, 0x8, R22 ;  /* 0x00000008030a7825 */ /* 0x000fe200078e0016 */
[----:B------:R1:W-:Y:S01]  /*0ef0*/  STG.E.64 desc[UR4][R8.64], RZ ;  /* 0x000000ff08007986 */ /* 0x0003e2000c101b04 */
[----:B------:R-:W2:Y:S03]  /*0f00*/  LDC.64 R24, c[0x0][0x3a8] ;  /* 0x0000ea00ff187b82 */ /* 0x000ea60000000a00 */
[----:B------:R1:W-:Y:S01]  /*0f10*/  STG.E.64 desc[UR4][R10.64], RZ ;  /* 0x000000ff0a007986 */ /* 0x0003e2000c101b04 */
[----:B0-----:R-:W-:-:S06]  /*0f20*/  IMAD.WIDE R12, R15, 0x4, R12 ;  /* 0x000000040f0c7825 */ /* 0x001fcc00078e020c */
[----:B------:R-:W2:Y:S02]  /*0f30*/  LDG.E R13, desc[UR4][R12.64] ;  /* 0x000000040c0d7981 */ /* 0x000ea4000c1e1900 */
[----:B--2---:R-:W-:-:S05]  /*0f40*/  IMAD.WIDE R24, R13, 0x4, R24 ;  /* 0x000000040d187825 */ /* 0x004fca00078e0218 */
[----:B------:R-:W2:Y:S04]  /*0f50*/  LDG.E R15, desc[UR4][R24.64] ;  /* 0x00000004180f7981 */ /* 0x000ea8000c1e1900 */
[----:B------:R-:W2:Y:S01]  /*0f60*/  LDG.E R6, desc[UR4][R24.64+0x4] ;  /* 0x0000040418067981 */ /* 0x000ea2000c1e1900 */
[----:B------:R-:W-:Y:S01]  /*0f70*/  VIADD R3, R3, 0x1 ;  /* 0x0000000103037836 */ /* 0x000fe20000000000 */
[----:B------:R-:W-:Y:S04]  /*0f80*/  BSSY.RECONVERGENT B3, `(.L_x_50) ;  /* 0x0000157000037945 */ /* 0x000fe80003800200 */
[----:B------:R-:W-:-:S02]  /*0f90*/  ISETP.NE.AND P1, PT, R3, R7, PT ;  /* 0x000000070300720c */ /* 0x000fc40003f25270 */
[----:B--2---:R-:W-:-:S13]  /*0fa0*/  ISETP.GE.AND P0, PT, R15, R6, PT ;  /* 0x000000060f00720c */ /* 0x004fda0003f06270 */
[----:B-1----:R-:W-:Y:S05]  /*0fb0*/  @P0 BRA `(.L_x_51) ;  /* 0x00000014004c0947 */ /* 0x002fea0003800000 */
[--C-:B------:R-:W-:Y:S01]  /*0fc0*/  IMAD.IADD R12, R6, 0x1, -R15.reuse ;  /* 0x00000001060c7824 */ /* 0x100fe200078e0a0f */
[----:B------:R-:W-:Y:S01]  /*0fd0*/  BSSY.RECONVERGENT B2, `(.L_x_52) ;  /* 0x0000061000027945 */ /* 0x000fe20003800200 */
[----:B------:R-:W-:-:S03]  /*0fe0*/  IMAD.MOV.U32 R14, RZ, RZ, R15 ;  /* 0x000000ffff0e7224 */ /* 0x000fc600078e000f */
[----:B------:R-:W-:-:S13]  /*0ff0*/  LOP3.LUT P0, R28, R12, 0x3, RZ, 0xc0, !PT ;  /* 0x000000030c1c7812 */ /* 0x000fda000780c0ff */
[----:B------:R-:W-:Y:S05]  /*1000*/  @!P0 BRA `(.L_x_53) ;  /* 0x0000000400748947 */ /* 0x000fea0003800000 */
[----:B------:R-:W0:Y:S08]  /*1010*/  LDC.64 R12, c[0x0][0x3a0] ;  /* 0x0000e800ff0c7b82 */ /* 0x000e300000000a00 */
[----:B------:R-:W1:Y:S01]  /*1020*/  LDC R24, c[0x0][0x380] ;  /* 0x0000e000ff187b82 */ /* 0x000e620000000800 */
[----:B0-----:R-:W-:-:S05]  /*1030*/  IMAD.WIDE R12, R15, 0x4, R12 ;  /* 0x000000040f0c7825 */ /* 0x001fca00078e020c */
[----:B------:R-:W2:Y:S01]  /*1040*/  LDG.E R25, desc[UR4][R12.64] ;  /* 0x000000040c197981 */ /* 0x000ea2000c1e1900 */
[----:B------:R-:W-:Y:S01]  /*1050*/  BSSY.RECONVERGENT B4, `(.L_x_54) ;  /* 0x0000019000047945 */ /* 0x000fe20003800200 */
[----:B--2---:R-:W-:-:S04]  /*1060*/  ISETP.GE.AND P0, PT, R25, RZ, PT ;  /* 0x000000ff1900720c */ /* 0x004fc80003f06270 */
[----:B------:R-:W-:-:S04]  /*1070*/  ISETP.EQ.OR P0, PT, R25, R0, !P0 ;  /* 0x000000001900720c */ /* 0x000fc80004702670 */
[----:B-1----:R-:W-:-:S13]  /*1080*/  ISETP.GE.OR P0, PT, R25, R24, P0 ;  /* 0x000000181900720c */ /* 0x002fda0000706670 */
[----:B------:R-:W-:Y:S05]  /*1090*/  @P0 BRA `(.L_x_55) ;  /* 0x0000000000500947 */ /* 0x000fea0003800000 */
[----:B------:R-:W0:Y:S01]  /*10a0*/  LDC.64 R26, c[0x0][0x3b0] ;  /* 0x0000ec00ff1a7b82 */ /* 0x000e220000000a00 */
[----:B------:R-:W1:Y:S01]  /*10b0*/  LDCU UR6, c[0x0][0x384] ;  /* 0x00007080ff0677ac */ /* 0x000e620008000800 */
[----:B0-----:R-:W-:-:S05]  /*10c0*/  IMAD.WIDE.U32 R26, R25, 0x4, R26 ;  /* 0x00000004191a7825 */ /* 0x001fca00078e001a */
[----:B------:R-:W1:Y:S02]  /*10d0*/  LDG.E R29, desc[UR4][R26.64] ;  /* 0x000000041a1d7981 */ /* 0x000e64000c1e1900 */
[----:B-1----:R-:W-:-:S13]  /*10e0*/  ISETP.GE.U32.AND P0, PT, R29, UR6, PT ;  /* 0x000000061d007c0c */ /* 0x002fda000bf06070 */
[----:B------:R-:W-:Y:S05]  /*10f0*/  @P0 BRA `(.L_x_55) ;  /* 0x0000000000380947 */ /* 0x000fea0003800000 */
[----:B------:R-:W-:-:S13]  /*1100*/  ISETP.GE.U32.AND P0, PT, R29, 0x40, PT ;  /* 0x000000401d00780c */ /* 0x000fda0003f06070 */
[----:B------:R-:W-:Y:S02]  /*1110*/  @P0 VIADD R14, R29, 0xffffffc0 ;  /* 0xffffffc01d0e0836 */ /* 0x000fe40000000000 */
[----:B------:R-:W-:-:S05]  /*1120*/  @P0 IMAD.MOV.U32 R25, RZ, RZ, 0x1 ;  /* 0x00000001ff190424 */ /* 0x000fca00078e00ff */
[CC--:B------:R-:W-:Y:S02]  /*1130*/  @P0 SHF.L.U64.HI R27, R25.reuse, R14.reuse, RZ ;  /* 0x0000000e191b0219 */ /* 0x0c0fe400000102ff */
[----:B------:R-:W-:-:S05]  /*1140*/  @P0 SHF.L.U32 R26, R25, R14, RZ ;  /* 0x0000000e191a0219 */ /* 0x000fca00000006ff */
[----:B------:R0:W-:Y:S01]  /*1150*/  @P0 STG.E.64 desc[UR4][R10.64], R26 ;  /* 0x0000001a0a000986 */ /* 0x0001e2000c101b04 */
[----:B------:R-:W-:Y:S05]  /*1160*/  @P0 BRA `(.L_x_55) ;  /* 0x00000000001c0947 */ /* 0x000fea0003800000 */
[----:B0-----:R-:W2:Y:S01]  /*1170*/  LDG.E.64 R26, desc[UR4][R8.64] ;  /* 0x00000004081a7981 */ /* 0x001ea2000c1e1b00 */
[----:B------:R-:W-:-:S05]  /*1180*/  IMAD.MOV.U32 R14, RZ, RZ, 0x1 ;  /* 0x00000001ff0e7424 */ /* 0x000fca00078e00ff */
[CC--:B------:R-:W-:Y:S02]  /*1190*/  SHF.L.U32 R25, R14.reuse, R29.reuse, RZ ;  /* 0x0000001d0e197219 */ /* 0x0c0fe400000006ff */
[----:B------:R-:W-:Y:S02]  /*11a0*/  SHF.L.U64.HI R29, R14, R29, RZ ;  /* 0x0000001d0e1d7219 */ /* 0x000fe400000102ff */
[----:B--2---:R-:W-:Y:S02]  /*11b0*/  LOP3.LUT R26, R26, R25, RZ, 0xfc, !PT ;  /* 0x000000191a1a7212 */ /* 0x004fe400078efcff */
[----:B------:R-:W-:-:S05]  /*11c0*/  LOP3.LUT R27, R27, R29, RZ, 0xfc, !PT ;  /* 0x0000001d1b1b7212 */ /* 0x000fca00078efcff */
[----:B------:R1:W-:Y:S02]  /*11d0*/  STG.E.64 desc[UR4][R8.64], R26 ;  /* 0x0000001a08007986 */ /* 0x0003e4000c101b04 */
.L_x_55:
[----:B------:R-:W-:Y:S05]  /*11e0*/  BSYNC.RECONVERGENT B4 ;  /* 0x0000000000047941 */ /* 0x000fea0003800200 */
.L_x_54:
[----:B------:R-:W-:Y:S01]  /*11f0*/  ISETP.NE.AND P0, PT, R28, 0x1, PT ;  /* 0x000000011c00780c */ /* 0x000fe20003f05270 */
[----:B------:R-:W-:-:S12]  /*1200*/  VIADD R14, R15, 0x1 ;  /* 0x000000010f0e7836 */ /* 0x000fd80000000000 */
[----:B------:R-:W-:Y:S05]  /*1210*/  @!P0 BRA `(.L_x_53) ;  /* 0x0000000000f08947 */ /* 0x000fea0003800000 */
[----:B------:R-:W2:Y:S01]  /*1220*/  LDG.E R25, desc[UR4][R12.64+0x4] ;  /* 0x000004040c197981 */ /* 0x000ea2000c1e1900 */
[----:B------:R-:W-:Y:S01]  /*1230*/  BSSY.RECONVERGENT B4, `(.L_x_56) ;  /* 0x000001b000047945 */ /* 0x000fe20003800200 */
[----:B------:R-:W-:Y:S02]  /*1240*/  ISETP.NE.AND P2, PT, R28, 0x2, PT ;  /* 0x000000021c00780c */ /* 0x000fe40003f45270 */
[----:B--2---:R-:W-:-:S04]  /*1250*/  ISETP.GE.AND P0, PT, R25, RZ, PT ;  /* 0x000000ff1900720c */ /* 0x004fc80003f06270 */
[----:B------:R-:W-:-:S04]  /*1260*/  ISETP.EQ.OR P0, PT, R25, R0, !P0 ;  /* 0x000000001900720c */ /* 0x000fc80004702670 */
[----:B------:R-:W-:-:S13]  /*1270*/  ISETP.GE.OR P0, PT, R25, R24, P0 ;  /* 0x000000181900720c */ /* 0x000fda0000706670 */
[----:B------:R-:W-:Y:S05]  /*1280*/  @P0 BRA `(.L_x_57) ;  /* 0x0000000000540947 */ /* 0x000fea0003800000 */
[----:B01----:R-:W0:Y:S01]  /*1290*/  LDC.64 R26, c[0x0][0x3b0] ;  /* 0x0000ec00ff1a7b82 */ /* 0x003e220000000a00 */
[----:B------:R-:W1:Y:S01]  /*12a0*/  LDCU UR6, c[0x0][0x384] ;  /* 0x00007080ff0677ac */ /* 0x000e620008000800 */
[----:B0-----:R-:W-:-:S05]  /*12b0*/  IMAD.WIDE.U32 R26, R25, 0x4, R26 ;  /* 0x00000004191a7825 */ /* 0x001fca00078e001a */
[----:B------:R-:W1:Y:S02]  /*12c0*/  LDG.E R31, desc[UR4][R26.64] ;  /* 0x000000041a1f7981 */ /* 0x000e64000c1e1900 */
[----:B-1----:R-:W-:-:S13]  /*12d0*/  ISETP.GE.U32.AND P0, PT, R31, UR6, PT ;  /* 0x000000061f007c0c */ /* 0x002fda000bf06070 */
[----:B------:R-:W-:Y:S05]  /*12e0*/  @P0 BRA `(.L_x_57) ;  /* 0x00000000003c0947 */ /* 0x000fea0003800000 */
[----:B------:R-:W-:-:S13]  /*12f0*/  ISETP.GE.U32.AND P0, PT, R31, 0x40, PT ;  /* 0x000000401f00780c */ /* 0x000fda0003f06070 */
[----:B------:R-:W2:Y:S01]  /*1300*/  @P0 LDG.E.64 R26, desc[UR4][R10.64] ;  /* 0x000000040a1a0981 */ /* 0x000ea2000c1e1b00 */
[----:B------:R-:W-:Y:S02]  /*1310*/  IMAD.MOV.U32 R30, RZ, RZ, 0x1 ;  /* 0x00000001ff1e7424 */ /* 0x000fe400078e00ff */
[----:B------:R-:W-:-:S05]  /*1320*/  @P0 VIADD R14, R31, 0xffffffc0 ;  /* 0xffffffc01f0e0836 */ /* 0x000fca0000000000 */
[CC--:B------:R-:W-:Y:S02]  /*1330*/  @P0 SHF.L.U32 R29, R30.reuse, R14.reuse, RZ ;  /* 0x0000000e1e1d0219 */ /* 0x0c0fe400000006ff */
[----:B------:R-:W-:Y:S02]  /*1340*/  @P0 SHF.L.U64.HI R25, R30, R14, RZ ;  /* 0x0000000e1e190219 */ /* 0x000fe400000102ff */
[----:B--2---:R-:W-:Y:S02]  /*1350*/  @P0 LOP3.LUT R28, R26, R29, RZ, 0xfc, !PT ;  /* 0x0000001d1a1c0212 */ /* 0x004fe400078efcff */
[----:B------:R-:W-:-:S05]  /*1360*/  @P0 LOP3.LUT R29, R27, R25, RZ, 0xfc, !PT ;  /* 0x000000191b1d0212 */ /* 0x000fca00078efcff */
[----:B------:R2:W-:Y:S04]  /*1370*/  @P0 STG.E.64 desc[UR4][R10.64], R28 ;  /* 0x0000001c0a000986 */ /* 0x0005e8000c101b04 */
[----:B------:R-:W3:Y:S01]  /*1380*/  @!P0 LDG.E.64 R26, desc[UR4][R8.64] ;  /* 0x00000004081a8981 */ /* 0x000ee2000c1e1b00 */
[CC--:B------:R-:W-:Y:S02]  /*1390*/  @!P0 SHF.L.U32 R25, R30.reuse, R31.reuse, RZ ;  /* 0x0000001f1e198219 */ /* 0x0c0fe400000006ff */
[----:B------:R-:W-:Y:S02]  /*13a0*/  @!P0 SHF.L.U64.HI R31, R30, R31, RZ ;  /* 0x0000001f1e1f8219 */ /* 0x000fe400000102ff */
[----:B---3--:R-:W-:Y:S02]  /*13b0*/  @!P0 LOP3.LUT R26, R26, R25, RZ, 0xfc, !PT ;  /* 0x000000191a1a8212 */ /* 0x008fe400078efcff */
[----:B------:R-:W-:-:S05]  /*13c0*/  @!P0 LOP3.LUT R27, R27, R31, RZ, 0xfc, !PT ;  /* 0x0000001f1b1b8212 */ /* 0x000fca00078efcff */
[----:B------:R2:W-:Y:S02]  /*13d0*/  @!P0 STG.E.64 desc[UR4][R8.64], R26 ;  /* 0x0000001a08008986 */ /* 0x0005e4000c101b04 */
.L_x_57:
[----:B------:R-:W-:Y:S05]  /*13e0*/  BSYNC.RECONVERGENT B4 ;  /* 0x0000000000047941 */ /* 0x000fea0003800200 */
.L_x_56:
[----:B------:R-:W-:Y:S01]  /*13f0*/  VIADD R14, R15, 0x2 ;  /* 0x000000020f0e7836 */ /* 0x000fe20000000000 */
[----:B------:R-:W-:Y:S06]  /*1400*/  @!P2 BRA `(.L_x_53) ;  /* 0x000000000074a947 */ /* 0x000fec0003800000 */
[----:B------:R-:W3:Y:S01]  /*1410*/  LDG.E R25, desc[UR4][R12.64+0x8] ;  /* 0x000008040c197981 */ /* 0x000ee2000c1e1900 */
[----:B------:R-:W-:Y:S01]  /*1420*/  BSSY.RECONVERGENT B4, `(.L_x_58) ;  /* 0x000001a000047945 */ /* 0x000fe20003800200 */
[----:B---3--:R-:W-:-:S04]  /*1430*/  ISETP.GE.AND P0, PT, R25, RZ, PT ;  /* 0x000000ff1900720c */ /* 0x008fc80003f06270 */
[----:B------:R-:W-:-:S04]  /*1440*/  ISETP.EQ.OR P0, PT, R25, R0, !P0 ;  /* 0x000000001900720c */ /* 0x000fc80004702670 */
[----:B------:R-:W-:-:S13]  /*1450*/  ISETP.GE.OR P0, PT, R25, R24, P0 ;  /* 0x000000181900720c */ /* 0x000fda0000706670 */
[----:B------:R-:W-:Y:S05]  /*1460*/  @P0 BRA `(.L_x_59) ;  /* 0x0000000000540947 */ /* 0x000fea0003800000 */
[----:B------:R-:W3:Y:S01]  /*1470*/  LDC.64 R12, c[0x0][0x3b0] ;  /* 0x0000ec00ff0c7b82 */ /* 0x000ee20000000a00 */
[----:B------:R-:W4:Y:S01]  /*1480*/  LDCU UR6, c[0x0][0x384] ;  /* 0x00007080ff0677ac */ /* 0x000f220008000800 */
[----:B---3--:R-:W-:-:S05]  /*1490*/  IMAD.WIDE.U32 R12, R25, 0x4, R12 ;  /* 0x00000004190c7825 */ /* 0x008fca00078e000c */
[----:B--2---:R-:W4:Y:S02]  /*14a0*/  LDG.E R29, desc[UR4][R12.64] ;  /* 0x000000040c1d7981 */ /* 0x004f24000c1e1900 */
[----:B----4-:R-:W-:-:S13]  /*14b0*/  ISETP.GE.U32.AND P0, PT, R29, UR6, PT ;  /* 0x000000061d007c0c */ /* 0x010fda000bf06070 */
[----:B------:R-:W-:Y:S05]  /*14c0*/  @P0 BRA `(.L_x_59) ;  /* 0x00000000003c0947 */ /* 0x000fea0003800000 */
[----:B------:R-:W-:-:S13]  /*14d0*/  ISETP.GE.U32.AND P0, PT, R29, 0x40, PT ;  /* 0x000000401d00780c */ /* 0x000fda0003f06070 */
[----:B------:R-:W2:Y:S01]  /*14e0*/  @P0 LDG.E.64 R12, desc[UR4][R10.64] ;  /* 0x000000040a0c0981 */ /* 0x000ea2000c1e1b00 */
[----:B01----:R-:W-:Y:S02]  /*14f0*/  IMAD.MOV.U32 R26, RZ, RZ, 0x1 ;  /* 0x00000001ff1a7424 */ /* 0x003fe400078e00ff */
[----:B------:R-:W-:-:S05]  /*1500*/  @P0 VIADD R14, R29, 0xffffffc0 ;  /* 0xffffffc01d0e0836 */ /* 0x000fca0000000000 */
[CC--:B------:R-:W-:Y:S02]  /*1510*/  @P0 SHF.L.U32 R25, R26.reuse, R14.reuse, RZ ;  /* 0x0000000e1a190219 */ /* 0x0c0fe400000006ff */
[----:B------:R-:W-:Y:S02]  /*1520*/  @P0 SHF.L.U64.HI R27, R26, R14, RZ ;  /* 0x0000000e1a1b0219 */ /* 0x000fe400000102ff */
[----:B--2---:R-:W-:Y:S02]  /*1530*/  @P0 LOP3.LUT R24, R12, R25, RZ, 0xfc, !PT ;  /* 0x000000190c180212 */ /* 0x004fe400078efcff */
[----:B------:R-:W-:-:S05]  /*1540*/  @P0 LOP3.LUT R25, R13, R27, RZ, 0xfc, !PT ;  /* 0x0000001b0d190212 */ /* 0x000fca00078efcff */
[----:B------:R3:W-:Y:S04]  /*1550*/  @P0 STG.E.64 desc[UR4][R10.64], R24 ;  /* 0x000000180a000986 */ /* 0x0007e8000c101b04 */
[----:B------:R-:W2:Y:S01]  /*1560*/  @!P0 LDG.E.64 R12, desc[UR4][R8.64] ;  /* 0x00000004080c8981 */ /* 0x000ea2000c1e1b00 */
[CC--:B------:R-:W-:Y:S02]  /*1570*/  @!P0 SHF.L.U32 R27, R26.reuse, R29.reuse, RZ ;  /* 0x0000001d1a1b8219 */ /* 0x0c0fe400000006ff */
[----:B------:R-:W-:Y:S02]  /*1580*/  @!P0 SHF.L.U64.HI R29, R26, R29, RZ ;  /* 0x0000001d1a1d8219 */ /* 0x000fe400000102ff */
[----:B--2---:R-:W-:Y:S02]  /*1590*/  @!P0 LOP3.LUT R12, R12, R27, RZ, 0xfc, !PT ;  /* 0x0000001b0c0c8212 */ /* 0x004fe400078efcff */
[----:B------:R-:W-:-:S05]  /*15a0*/  @!P0 LOP3.LUT R13, R13, R29, RZ, 0xfc, !PT ;  /* 0x0000001d0d0d8212 */ /* 0x000fca00078efcff */
[----:B------:R3:W-:Y:S02]  /*15b0*/  @!P0 STG.E.64 desc[UR4][R8.64], R12 ;  /* 0x0000000c08008986 */ /* 0x0007e4000c101b04 */
.L_x_59:
[----:B------:R-:W-:Y:S05]  /*15c0*/  BSYNC.RECONVERGENT B4 ;  /* 0x0000000000047941 */ /* 0x000fea0003800200 */
.L_x_58:
[----:B------:R-:W-:-:S07]  /*15d0*/  VIADD R14, R15, 0x3 ;  /* 0x000000030f0e7836 */ /* 0x000fce0000000000 */
.L_x_53:
[----:B------:R-:W-:Y:S05]  /*15e0*/  BSYNC.RECONVERGENT B2 ;  /* 0x0000000000027941 */ /* 0x000fea0003800200 */
.L_x_52:
[----:B---3--:R-:W-:-:S05]  /*15f0*/  IMAD.IADD R12, R15, 0x1, -R6 ;  /* 0x000000010f0c7824 */ /* 0x008fca00078e0a06 */
[----:B------:R-:W-:-:S13]  /*1600*/  ISETP.GT.U32.AND P0, PT, R12, -0x4, PT ;  /* 0xfffffffc0c00780c */ /* 0x000fda0003f04070 */
[----:B------:R-:W-:Y:S05]  /*1610*/  @P0 BRA `(.L_x_51) ;  /* 0x0000000c00b40947 */ /* 0x000fea0003800000 */
[----:B------:R-:W3:Y:S08]  /*1620*/  LDC.64 R12, c[0x0][0x3a0] ;  /* 0x0000e800ff0c7b82 */ /* 0x000ef00000000a00 */
[----:B------:R-:W4:Y:S01]  /*1630*/  LDC R15, c[0x0][0x380] ;  /* 0x0000e000ff0f7b82 */ /* 0x000f220000000800 */
[----:B---3--:R-:W-:-:S05]  /*1640*/  IMAD.WIDE R12, R14, 0x4, R12 ;  /* 0x000000040e0c7825 */ /* 0x008fca00078e020c */
[----:B012---:R-:W2:Y:S01]  /*1650*/  LDG.E R27, desc[UR4][R12.64] ;  /* 0x000000040c1b7981 */ /* 0x007ea2000c1e1900 */
[----:B------:R-:W-:Y:S01]  /*1660*/  BSSY.RECONVERGENT B2, `(.L_x_60) ;  /* 0x000001a000027945 */ /* 0x000fe20003800200 */
[----:B--2---:R-:W-:-:S04]  /*1670*/  ISETP.GE.AND P0, PT, R27, RZ, PT ;  /* 0x000000ff1b00720c */ /* 0x004fc80003f06270 */
[----:B------:R-:W-:-:S04]  /*1680*/  ISETP.EQ.OR P0, PT, R27, R0, !P0 ;  /* 0x000000001b00720c */ /* 0x000fc80004702670 */
[----:B----4-:R-:W-:-:S13]  /*1690*/  ISETP.GE.OR P0, PT, R27, R15, P0 ;  /* 0x0000000f1b00720c */ /* 0x010fda0000706670 */
        /* <DEDUP_REMOVED lines=22> */
.L_x_61:
[----:B------:R-:W-:Y:S05]  /*1800*/  BSYNC.RECONVERGENT B2 ;  /* 0x0000000000027941 */ /* 0x000fea0003800200 */
.L_x_60:
[----:B0-----:R-:W2:Y:S01]  /*1810*/  LDG.E R27, desc[UR4][R12.64+0x4] ;  /* 0x000004040c1b7981 */ /* 0x001ea2000c1e1900 */
[----:B------:R-:W-:Y:S01]  /*1820*/  BSSY.RECONVERGENT B2, `(.L_x_62) ;  /* 0x000001a000027945 */ /* 0x000fe20003800200 */
[----:B--2---:R-:W-:-:S04]  /*1830*/  ISETP.GE.AND P0, PT, R27, RZ, PT ;  /* 0x000000ff1b00720c */ /* 0x004fc80003f06270 */
[----:B------:R-:W-:-:S04]  /*1840*/  ISETP.EQ.OR P0, PT, R27, R0, !P0 ;  /* 0x000000001b00720c */ /* 0x000fc80004702670 */
[----:B------:R-:W-:-:S13]  /*1850*/  ISETP.GE.OR P0, PT, R27, R15, P0 ;  /* 0x0000000f1b00720c */ /* 0x000fda0000706670 */
        /* <DEDUP_REMOVED lines=22> */
.L_x_63:
[----:B------:R-:W-:Y:S05]  /*19c0*/  BSYNC.RECONVERGENT B2 ;  /* 0x0000000000027941 */ /* 0x000fea0003800200 */
.L_x_62:
        /* <DEDUP_REMOVED lines=27> */
.L_x_65:
[----:B------:R-:W-:Y:S05]  /*1b80*/  BSYNC.RECONVERGENT B2 ;  /* 0x0000000000027941 */ /* 0x000fea0003800200 */
.L_x_64:
[----:B0-----:R-:W2:Y:S01]  /*1b90*/  LDG.E R27, desc[UR4][R12.64+0xc] ;  /* 0x00000c040c1b7981 */ /* 0x001ea2000c1e1900 */
[----:B------:R-:W-:Y:S01]  /*1ba0*/  VIADD R25, R14, 0x4 ;  /* 0x000000040e197836 */ /* 0x000fe20000000000 */
[----:B------:R-:W-:Y:S04]  /*1bb0*/  BSSY.RECONVERGENT B2, `(.L_x_66) ;  /* 0x000001b000027945 */ /* 0x000fe80003800200 */
[----:B------:R-:W-:Y:S02]  /*1bc0*/  ISETP.NE.AND P2, PT, R25, R6, PT ;  /* 0x000000061900720c */ /* 0x000fe40003f45270 */
        /* <DEDUP_REMOVED lines=25> */
.L_x_67:
[----:B------:R-:W-:Y:S05]  /*1d60*/  BSYNC.RECONVERGENT B2 ;  /* 0x0000000000027941 */ /* 0x000fea0003800200 */
.L_x_66:
[----:B------:R-:W-:Y:S05]  /*1d70*/  @!P2 BRA `(.L_x_51) ;  /* 0x0000000400dca947 */ /* 0x000fea0003800000 */
[----:B0-----:R-:W-:-:S07]  /*1d80*/  IMAD.MOV.U32 R15, RZ, RZ, R25 ;  /* 0x000000ffff0f7224 */ /* 0x001fce00078e0019 */
.L_x_76:
[----:B0-----:R-:W0:Y:S08]  /*1d90*/  LDC.64 R12, c[0x0][0x3a0] ;  /* 0x0000e800ff0c7b82 */ /* 0x001e300000000a00 */
        /* <DEDUP_REMOVED lines=29> */
.L_x_69:
[----:B------:R-:W-:Y:S05]  /*1f70*/  BSYNC.RECONVERGENT B2 ;  /* 0x0000000000027941 */ /* 0x000fea0003800200 */
.L_x_68:
        /* <DEDUP_REMOVED lines=27> */
.L_x_71:
[----:B------:R-:W-:Y:S05]  /*2130*/  BSYNC.RECONVERGENT B2 ;  /* 0x0000000000027941 */ /* 0x000fea0003800200 */
.L_x_70:
        /* <DEDUP_REMOVED lines=27> */
.L_x_73:
[----:B------:R-:W-:Y:S05]  /*22f0*/  BSYNC.RECONVERGENT B2 ;  /* 0x0000000000027941 */ /* 0x000fea0003800200 */
.L_x_72:
        /* <DEDUP_REMOVED lines=29> */
.L_x_75:
[----:B------:R-:W-:Y:S05]  /*24d0*/  BSYNC.RECONVERGENT B2 ;  /* 0x0000000000027941 */ /* 0x000fea0003800200 */
.L_x_74:
[----:B------:R-:W-:Y:S05]  /*24e0*/  @P2 BRA `(.L_x_76) ;  /* 0xfffffff800282947 */ /* 0x000fea000383ffff */
.L_x_51:
[----:B------:R-:W-:Y:S05]  /*24f0*/  BSYNC.RECONVERGENT B3 ;  /* 0x0000000000037941 */ /* 0x000fea0003800200 */
.L_x_50:
[----:B------:R-:W-:Y:S05]  /*2500*/  @P1 BRA `(.L_x_77) ;  /* 0xffffffe800681947 */ /* 0x000fea000383ffff */
.L_x_49:
[----:B------:R-:W-:Y:S05]  /*2510*/  BSYNC.RECONVERGENT B0 ;  /* 0x0000000000007941 */ /* 0x000fea0003800200 */
.L_x_26:
[----:B------:R-:W5:Y:S01]  /*2520*/  LDCU UR6, c[0x0][0x384] ;  /* 0x00007080ff0677ac */ /* 0x000f620008000800 */
[----:B------:R-:W-:-:S05]  /*2530*/  IMAD.MOV.U32 R6, RZ, RZ, 0x1 ;  /* 0x00000001ff067424 */ /* 0x000fca00078e00ff */
[CC--:B01234-:R-:W-:Y:S02]  /*2540*/  SHF.L.U64.HI R8, R6.reuse, R2.reuse, RZ ;  /* 0x0000000206087219 */ /* 0x0dffe400000102ff */
[----:B------:R-:W-:Y:S01]  /*2550*/  SHF.L.U32 R9, R6, R2, RZ ;  /* 0x0000000206097219 */ /* 0x000fe200000006ff */
[----:B-----5:R-:W-:-:S05]  /*2560*/  IMAD.U32 R3, RZ, RZ, UR6 ;  /* 0x00000006ff037e24 */ /* 0x020fca000f8e00ff */
[----:B------:R-:W-:-:S13]  /*2570*/  ISETP.GE.AND P0, PT, R3, 0x41, PT ;  /* 0x000000410300780c */ /* 0x000fda0003f06270 */
[----:B------:R-:W-:Y:S05]  /*2580*/  @!P0 BRA `(.L_x_78) ;  /* 0x0000001000348947 */ /* 0x000fea0003800000 */
[----:B------:R-:W-:Y:S01]  /*2590*/  IMAD.IADD R10, R4, 0x1, -R5 ;  /* 0x00000001040a7824 */ /* 0x000fe200078e0a05 */
[----:B------:R-:W-:Y:S01]  /*25a0*/  BSSY.RECONVERGENT B0, `(.L_x_79) ;  /* 0x0000083000007945 */ /* 0x000fe20003800200 */
[----:B------:R-:W-:Y:S02]  /*25b0*/  VIADD R11, R2, 0xffffffc0 ;  /* 0xffffffc0020b7836 */ /* 0x000fe40000000000 */
[----:B------:R-:W-:Y:S01]  /*25c0*/  IMAD.MOV.U32 R12, RZ, RZ, RZ ;  /* 0x000000ffff0c7224 */ /* 0x000fe200078e00ff */
[----:B------:R-:W-:Y:S02]  /*25d0*/  ISETP.GT.U32.AND P0, PT, R10, -0x8, PT ;  /* 0xfffffff80a00780c */ /* 0x000fe40003f04070 */
[CC--:B------:R-:W-:Y:S02]  /*25e0*/  SHF.L.U64.HI R10, R6.reuse, R11.reuse, RZ ;  /* 0x0000000b060a7219 */ /* 0x0c0fe400000102ff */
[----:B------:R-:W-:Y:S01]  /*25f0*/  SHF.L.U32 R11, R6, R11, RZ ;  /* 0x0000000b060b7219 */ /* 0x000fe200000006ff */
[----:B------:R-:W-:-:S08]  /*2600*/  IMAD.MOV.U32 R6, RZ, RZ, RZ ;  /* 0x000000ffff067224 */ /* 0x000fd000078e00ff */
[----:B------:R-:W-:Y:S05]  /*2610*/  @P0 BRA `(.L_x_80) ;  /* 0x0000000400ec0947 */ /* 0x000fea0003800000 */
[----:B------:R-:W-:Y:S01]  /*2620*/  LOP3.LUT R12, R7, 0x7ffffff8, RZ, 0xc0, !PT ;  /* 0x7ffffff8070c7812 */ /* 0x000fe200078ec0ff */
[----:B------:R-:W-:Y:S02]  /*2630*/  IMAD.MOV.U32 R14, RZ, RZ, RZ ;  /* 0x000000ffff0e7224 */ /* 0x000fe400078e00ff */
[----:B------:R-:W-:-:S07]  /*2640*/  IMAD.MOV.U32 R6, RZ, RZ, RZ ;  /* 0x000000ffff067224 */ /* 0x000fce00078e00ff */
.L_x_81:
[----:B------:R-:W-:-:S06]  /*2650*/  IMAD.WIDE.U32 R34, R14, 0x8, R20 ;  /* 0x000000080e227825 */ /* 0x000fcc00078e0014 */
[----:B------:R-:W2:Y:S01]  /*2660*/  LDG.E.64 R34, desc[UR4][R34.64] ;  /* 0x0000000422227981 */ /* 0x000ea2000c1e1b00 */
[----:B------:R-:W-:-:S05]  /*2670*/  IMAD.WIDE.U32 R24, R14, 0x8, R22 ;  /* 0x000000080e187825 */ /* 0x000fca00078e0016 */
[----:B------:R-:W3:Y:S01]  /*2680*/  LDG.E.64 R38, desc[UR4][R24.64] ;  /* 0x0000000418267981 */ /* 0x000ee2000c1e1b00 */
[----:B------:R-:W-:Y:S01]  /*2690*/  IMAD.WIDE.U32 R30, R14, 0x8, R20 ;  /* 0x000000080e1e7825 */ /* 0x000fe200078e0014 */
[----:B------:R-:W-:Y:S02]  /*26a0*/  ISETP.GE.AND P0, PT, R2, 0x40, PT ;  /* 0x000000400200780c */ /* 0x000fe40003f06270 */
[----:B------:R-:W4:Y:S04]  /*26b0*/  LDG.E.64 R26, desc[UR4][R24.64+0x8] ;  /* 0x00000804181a7981 */ /* 0x000f28000c1e1b00 */
[----:B------:R-:W5:Y:S01]  /*26c0*/  LDG.E.64 R28, desc[UR4][R30.64+0x8] ;  /* 0x000008041e1c7981 */ /* 0x000f62000c1e1b00 */
[----:B------:R-:W-:Y:S02]  /*26d0*/  SEL R33, R9, RZ, !P0 ;  /* 0x000000ff09217207 */ /* 0x000fe40004000000 */
[----:B------:R-:W-:Y:S01]  /*26e0*/  SEL R13, R8, RZ, !P0 ;  /* 0x000000ff080d7207 */ /* 0x000fe20004000000 */
[----:B------:R-:W4:Y:S01]  /*26f0*/  LDG.E.64 R36, desc[UR4][R30.64+0x10] ;  /* 0x000010041e247981 */ /* 0x000f22000c1e1b00 */
[----:B------:R-:W-:-:S02]  /*2700*/  SEL R15, R11, RZ, P0 ;  /* 0x000000ff0b0f7207 */ /* 0x000fc40000000000 */
[----:B------:R-:W-:Y:S02]  /*2710*/  SEL R32, R10, RZ, P0 ;  /* 0x000000ff0a207207 */ /* 0x000fe40000000000 */
[----:B--2---:R-:W-:Y:S02]  /*2720*/  LOP3.LUT R40, R34, R33, RZ, 0xfc, !PT ;  /* 0x0000002122287212 */ /* 0x004fe400078efcff */
[----:B------:R-:W-:Y:S02]  /*2730*/  LOP3.LUT R42, R35, R13, RZ, 0xfc, !PT ;  /* 0x0000000d232a7212 */ /* 0x000fe400078efcff */
[----:B------:R-:W2:Y:S01]  /*2740*/  LDG.E.64 R34, desc[UR4][R24.64+0x10] ;  /* 0x0000100418227981 */ /* 0x000ea2000c1e1b00 */
[----:B---3--:R-:W-:Y:S01]  /*2750*/  LOP3.LUT R43, R38, R15, RZ, 0xfc, !PT ;  /* 0x0000000f262b7212 */ /* 0x008fe200078efcff */
[----:B------:R-:W-:Y:S01]  /*2760*/  POPC R40, R40 ;  /* 0x0000002800287309 */ /* 0x000fe20000000000 */
[----:B------:R-:W-:-:S07]  /*2770*/  LOP3.LUT R44, R39, R32, RZ, 0xfc, !PT ;  /* 0x00000020272c7212 */ /* 0x000fce00078efcff */
[----:B------:R-:W0:Y:S08]  /*2780*/  POPC R41, R42 ;  /* 0x0000002a00297309 */ /* 0x000e300000000000 */
[----:B------:R-:W-:Y:S08]  /*2790*/  POPC R43, R43 ;  /* 0x0000002b002b7309 */ /* 0x000ff00000000000 */
[----:B------:R-:W1:Y:S01]  /*27a0*/  POPC R39, R44 ;  /* 0x0000002c00277309 */ /* 0x000e620000000000 */
[----:B0-----:R-:W-:Y:S01]  /*27b0*/  IMAD.IADD R38, R40, 0x1, R41 ;  /* 0x0000000128267824 */ /* 0x001fe200078e0229 */
[----:B-----5:R-:W-:-:S04]  /*27c0*/  LOP3.LUT R41, R29, R13, RZ, 0xfc, !PT ;  /* 0x0000000d1d297212 */ /* 0x020fc800078efcff */
[----:B-1----:R-:W-:Y:S02]  /*27d0*/  IADD3 R38, PT, PT, R38, R43, R39 ;  /* 0x0000002b26267210 */ /* 0x002fe40007ffe027 */
[----:B------:R-:W-:Y:S02]  /*27e0*/  LOP3.LUT R39, R28, R33, RZ, 0xfc, !PT ;  /* 0x000000211c277212 */ /* 0x000fe400078efcff */
[----:B------:R-:W3:Y:S01]  /*27f0*/  LDG.E.64 R28, desc[UR4][R30.64+0x18] ;  /* 0x000018041e1c7981 */ /* 0x000ee2000c1e1b00 */
[----:B----4-:R-:W-:Y:S02]  /*2800*/  LOP3.LUT R43, R37, R13, RZ, 0xfc, !PT ;  /* 0x0000000d252b7212 */ /* 0x010fe400078efcff */
[-C--:B------:R-:W-:Y:S01]  /*2810*/  LOP3.LUT R40, R26, R15.reuse, RZ, 0xfc, !PT ;  /* 0x0000000f1a287212 */ /* 0x080fe200078efcff */
[----:B------:R-:W-:Y:S01]  /*2820*/  POPC R39, R39 ;  /* 0x0000002700277309 */ /* 0x000fe20000000000 */
[----:B------:R-:W-:Y:S02]  /*2830*/  LOP3.LUT R42, R27, R32, RZ, 0xfc, !PT ;  /* 0x000000201b2a7212 */ /* 0x000fe400078efcff */
[----:B------:R-:W4:Y:S05]  /*2840*/  LDG.E.64 R26, desc[UR4][R24.64+0x18] ;  /* 0x00001804181a7981 */ /* 0x000f2a000c1e1b00 */
[----:B------:R-:W-:Y:S08]  /*2850*/  POPC R40, R40 ;  /* 0x0000002800287309 */ /* 0x000ff00000000000 */
[----:B------:R-:W-:Y:S01]  /*2860*/  POPC R45, R42 ;  /* 0x0000002a002d7309 */ /* 0x000fe20000000000 */
[----:B--2---:R-:W-:-:S07]  /*2870*/  LOP3.LUT R37, R34, R15, RZ, 0xfc, !PT ;  /* 0x0000000f22257212 */ /* 0x004fce00078efcff */
[----:B------:R-:W0:Y:S02]  /*2880*/  POPC R34, R41 ;  /* 0x0000002900227309 */ /* 0x000e240000000000 */
[----:B0-----:R-:W-:-:S05]  /*2890*/  IMAD.IADD R34, R39, 0x1, R34 ;  /* 0x0000000127227824 */ /* 0x001fca00078e0222 */
[----:B------:R-:W-:Y:S02]  /*28a0*/  IADD3 R34, PT, PT, R34, R40, R45 ;  /* 0x0000002822227210 */ /* 0x000fe40007ffe02d */
[----:B------:R-:W-:Y:S02]  /*28b0*/  VIMNMX.U32 R45, PT, PT, R38, 0x1, !PT ;  /* 0x00000001262d7848 */ /* 0x000fe40007fe0000 */
[-C--:B---3--:R-:W-:Y:S02]  /*28c0*/  LOP3.LUT R42, R28, R33.reuse, RZ, 0xfc, !PT ;  /* 0x000000211c2a7212 */ /* 0x088fe400078efcff */
[----:B------:R-:W-:Y:S01]  /*28d0*/  LOP3.LUT R36, R36, R33, RZ, 0xfc, !PT ;  /* 0x0000002124247212 */ /* 0x000fe200078efcff */
[----:B------:R-:W-:Y:S01]  /*28e0*/  POPC R43, R43 ;  /* 0x0000002b002b7309 */ /* 0x000fe20000000000 */
[----:B------:R-:W-:Y:S01]  /*28f0*/  VIMNMX.U32 R34, PT, PT, R34, 0x1, !PT ;  /* 0x0000000122227848 */ /* 0x000fe20007fe0000 */
[----:B------:R-:W2:Y:S03]  /*2900*/  LDG.E.64 R40, desc[UR4][R30.64+0x28] ;  /* 0x000028041e287981 */ /* 0x000ea6000c1e1b00 */
[----:B------:R-:W-:-:S02]  /*2910*/  IADD3 R34, PT, PT, R34, R45, R6 ;  /* 0x0000002d22227210 */ /* 0x000fc40007ffe006 */
[----:B------:R-:W-:Y:S02]  /*2920*/  LOP3.LUT R45, R29, R13, RZ, 0xfc, !PT ;  /* 0x0000000d1d2d7212 */ /* 0x000fe400078efcff */
[----:B------:R-:W3:Y:S01]  /*2930*/  LDG.E.64 R28, desc[UR4][R24.64+0x28] ;  /* 0x00002804181c7981 */ /* 0x000ee2000c1e1b00 */
[----:B------:R-:W0:Y:S01]  /*2940*/  POPC R36, R36 ;  /* 0x0000002400247309 */ /* 0x000e220000000000 */
[----:B------:R-:W-:-:S07]  /*2950*/  LOP3.LUT R35, R35, R32, RZ, 0xfc, !PT ;  /* 0x0000002023237212 */ /* 0x000fce00078efcff */
[----:B------:R-:W-:Y:S08]  /*2960*/  POPC R37, R37 ;  /* 0x0000002500257309 */ /* 0x000ff00000000000 */
[----:B------:R-:W1:Y:S01]  /*2970*/  POPC R44, R35 ;  /* 0x00000023002c7309 */ /* 0x000e620000000000 */
[----:B0-----:R-:W-:Y:S01]  /*2980*/  IMAD.IADD R38, R36, 0x1, R43 ;  /* 0x0000000124267824 */ /* 0x001fe200078e022b */
[----:B----4-:R-:W-:-:S06]  /*2990*/  LOP3.LUT R43, R26, R15, RZ, 0xfc, !PT ;  /* 0x0000000f1a2b7212 */ /* 0x010fcc00078efcff */
[----:B------:R-:W-:Y:S01]  /*29a0*/  POPC R42, R42 ;  /* 0x0000002a002a7309 */ /* 0x000fe20000000000 */
[----:B-1----:R-:W-:Y:S02]  /*29b0*/  IADD3 R6, PT, PT, R38, R37, R44 ;  /* 0x0000002526067210 */ /* 0x002fe40007ffe02c */
[----:B------:R-:W-:-:S05]  /*29c0*/  LOP3.LUT R44, R27, R32, RZ, 0xfc, !PT ;  /* 0x000000201b2c7212 */ /* 0x000fca00078efcff */
[----:B------:R-:W-:Y:S01]  /*29d0*/  POPC R26, R43 ;  /* 0x0000002b001a7309 */ /* 0x000fe20000000000 */
[----:B------:R-:W4:Y:S04]  /*29e0*/  LDG.E.64 R36, desc[UR4][R30.64+0x20] ;  /* 0x000020041e247981 */ /* 0x000f28000c1e1b00 */
[----:B------:R-:W5:Y:S03]  /*29f0*/  LDG.E.64 R38, desc[UR4][R24.64+0x20] ;  /* 0x0000200418267981 */ /* 0x000f66000c1e1b00 */
[----:B------:R-:W0:Y:S08]  /*2a00*/  POPC R27, R45 ;  /* 0x0000002d001b7309 */ /* 0x000e300000000000 */
[----:B------:R-:W1:Y:S01]  /*2a10*/  POPC R35, R44 ;  /* 0x0000002c00237309 */ /* 0x000e620000000000 */
[----:B0-----:R-:W-:-:S05]  /*2a20*/  IMAD.IADD R27, R42, 0x1, R27 ;  /* 0x000000012a1b7824 */ /* 0x001fca00078e021b */
[----:B-1----:R-:W-:Y:S02]  /*2a30*/  IADD3 R35, PT, PT, R27, R26, R35 ;  /* 0x0000001a1b237210 */ /* 0x002fe40007ffe023 */
[----:B------:R-:W5:Y:S04]  /*2a40*/  LDG.E.64 R26, desc[UR4][R30.64+0x30] ;  /* 0x000030041e1a7981 */ /* 0x000f68000c1e1b00 */
[----:B------:R-:W5:Y:S01]  /*2a50*/  LDG.E.64 R30, desc[UR4][R30.64+0x38] ;  /* 0x000038041e1e7981 */ /* 0x000f62000c1e1b00 */
[----:B---3--:R-:W-:Y:S02]  /*2a60*/  LOP3.LUT R42, R28, R15, RZ, 0xfc, !PT ;  /* 0x0000000f1c2a7212 */ /* 0x008fe400078efcff */
[----:B------:R-:W-:Y:S02]  /*2a70*/  LOP3.LUT R43, R29, R32, RZ, 0xfc, !PT ;  /* 0x000000201d2b7212 */ /* 0x000fe400078efcff */
[----:B------:R-:W3:Y:S04]  /*2a80*/  LDG.E.64 R28, desc[UR4][R24.64+0x30] ;  /* 0x00003004181c7981 */ /* 0x000ee8000c1e1b00 */
[----:B------:R-:W3:Y:S01]  /*2a90*/  LDG.E.64 R24, desc[UR4][R24.64+0x38] ;  /* 0x0000380418187981 */ /* 0x000ee2000c1e1b00 */
[----:B--2---:R-:W-:-:S02]  /*2aa0*/  LOP3.LUT R40, R40, R33, RZ, 0xfc, !PT ;  /* 0x0000002128287212 */ /* 0x004fc400078efcff */
[----:B------:R-:W-:-:S04]  /*2ab0*/  LOP3.LUT R41, R41, R13, RZ, 0xfc, !PT ;  /* 0x0000000d29297212 */ /* 0x000fc800078efcff */
[----:B------:R-:W-:Y:S08]  /*2ac0*/  POPC R40, R40 ;  /* 0x0000002800287309 */ /* 0x000ff00000000000 */
[----:B------:R-:W-:Y:S01]  /*2ad0*/  POPC R41, R41 ;  /* 0x0000002900297309 */ /* 0x000fe20000000000 */
[----:B----4-:R-:W-:Y:S02]  /*2ae0*/  LOP3.LUT R36, R36, R33, RZ, 0xfc, !PT ;  /* 0x0000002124247212 */ /* 0x010fe400078efcff */
[----:B------:R-:W-:-:S02]  /*2af0*/  LOP3.LUT R37, R37, R13, RZ, 0xfc, !PT ;  /* 0x0000000d25257212 */ /* 0x000fc400078efcff */
[----:B-----5:R-:W-:Y:S02]  /*2b00*/  LOP3.LUT R38, R38, R15, RZ, 0xfc, !PT ;  /* 0x0000000f26267212 */ /* 0x020fe400078efcff */
[----:B------:R-:W-:Y:S01]  /*2b10*/  LOP3.LUT R39, R39, R32, RZ, 0xfc, !PT ;  /* 0x0000002027277212 */ /* 0x000fe200078efcff */
[----:B------:R-:W-:Y:S08]  /*2b20*/  POPC R36, R36 ;  /* 0x0000002400247309 */ /* 0x000ff00000000000 */
[----:B------:R-:W0:Y:S08]  /*2b30*/  POPC R37, R37 ;  /* 0x0000002500257309 */ /* 0x000e300000000000 */
[----:B------:R-:W-:Y:S01]  /*2b40*/  POPC R38, R38 ;  /* 0x0000002600267309 */ /* 0x000fe20000000000 */
[----:B------:R-:W-:-:S02]  /*2b50*/  LOP3.LUT R26, R26, R33, RZ, 0xfc, !PT ;  /* 0x000000211a1a7212 */ /* 0x000fc400078efcff */
[----:B------:R-:W-:-:S05]  /*2b60*/  LOP3.LUT R27, R27, R13, RZ, 0xfc, !PT ;  /* 0x0000000d1b1b7212 */ /* 0x000fca00078efcff */
[----:B------:R-:W-:Y:S01]  /*2b70*/  POPC R39, R39 ;  /* 0x0000002700277309 */ /* 0x000fe20000000000 */
[----:B------:R-:W-:Y:S02]  /*2b80*/  LOP3.LUT R33, R30, R33, RZ, 0xfc, !PT ;  /* 0x000000211e217212 */ /* 0x000fe400078efcff */
[----:B------:R-:W-:-:S05]  /*2b90*/  LOP3.LUT R13, R31, R13, RZ, 0xfc, !PT ;  /* 0x0000000d1f0d7212 */ /* 0x000fca00078efcff */
[----:B------:R-:W-:Y:S08]  /*2ba0*/  POPC R26, R26 ;  /* 0x0000001a001a7309 */ /* 0x000ff00000000000 */
[----:B------:R-:W1:Y:S08]  /*2bb0*/  POPC R27, R27 ;  /* 0x0000001b001b7309 */ /* 0x000e700000000000 */
[----:B------:R-:W-:Y:S08]  /*2bc0*/  POPC R33, R33 ;  /* 0x0000002100217309 */ /* 0x000ff00000000000 */
[----:B------:R-:W2:Y:S08]  /*2bd0*/  POPC R30, R13 ;  /* 0x0000000d001e7309 */ /* 0x000eb00000000000 */
[----:B------:R-:W-:Y:S08]  /*2be0*/  POPC R42, R42 ;  /* 0x0000002a002a7309 */ /* 0x000ff00000000000 */
[----:B------:R-:W4:Y:S01]  /*2bf0*/  POPC R43, R43 ;  /* 0x0000002b002b7309 */ /* 0x000f220000000000 */
[----:B0-----:R-:W-:-:S02]  /*2c00*/  IMAD.IADD R36, R36, 0x1, R37 ;  /* 0x0000000124247824 */ /* 0x001fc400078e0225 */
[----:B------:R-:W-:Y:S02]  /*2c10*/  IMAD.IADD R40, R40, 0x1, R41 ;  /* 0x0000000128287824 */ /* 0x000fe400078e0229 */
[----:B------:R-:W-:Y:S01]  /*2c20*/  VIADD R14, R14, 0x8 ;  /* 0x000000080e0e7836 */ /* 0x000fe20000000000 */
[----:B------:R-:W-:Y:S01]  /*2c30*/  VIMNMX.U32 R35, PT, PT, R35, 0x1, !PT ;  /* 0x0000000123237848 */ /* 0x000fe20007fe0000 */
[----:B-1----:R-:W-:Y:S01]  /*2c40*/  IMAD.IADD R26, R26, 0x1, R27 ;  /* 0x000000011a1a7824 */ /* 0x002fe200078e021b */
[----:B------:R-:W-:Y:S01]  /*2c50*/  IADD3 R36, PT, PT, R36, R38, R39 ;  /* 0x0000002624247210 */ /* 0x000fe20007ffe027 */
[----:B--2---:R-:W-:Y:S01]  /*2c60*/  IMAD.IADD R30, R33, 0x1, R30 ;  /* 0x00000001211e7824 */ /* 0x004fe200078e021e */
[----:B------:R-:W-:Y:S02]  /*2c70*/  ISETP.NE.AND P0, PT, R14, R12, PT ;  /* 0x0000000c0e00720c */ /* 0x000fe40003f05270 */
[----:B----4-:R-:W-:Y:S02]  /*2c80*/  IADD3 R40, PT, PT, R40, R42, R43 ;  /* 0x0000002a28287210 */ /* 0x010fe40007ffe02b */
[----:B------:R-:W-:-:S02]  /*2c90*/  VIMNMX.U32 R36, PT, PT, R36, 0x1, !PT ;  /* 0x0000000124247848 */ /* 0x000fc40007fe0000 */
[----:B------:R-:W-:Y:S02]  /*2ca0*/  VIMNMX.U32 R40, PT, PT, R40, 0x1, !PT ;  /* 0x0000000128287848 */ /* 0x000fe40007fe0000 */
[-C--:B---3--:R-:W-:Y:S02]  /*2cb0*/  LOP3.LUT R28, R28, R15.reuse, RZ, 0xfc, !PT ;  /* 0x0000000f1c1c7212 */ /* 0x088fe400078efcff */
[-C--:B------:R-:W-:Y:S02]  /*2cc0*/  LOP3.LUT R29, R29, R32.reuse, RZ, 0xfc, !PT ;  /* 0x000000201d1d7212 */ /* 0x080fe400078efcff */
[----:B------:R-:W-:Y:S02]  /*2cd0*/  LOP3.LUT R15, R24, R15, RZ, 0xfc, !PT ;  /* 0x0000000f180f7212 */ /* 0x000fe400078efcff */
[----:B------:R-:W-:Y:S01]  /*2ce0*/  LOP3.LUT R24, R25, R32, RZ, 0xfc, !PT ;  /* 0x0000002019187212 */ /* 0x000fe200078efcff */
[----:B------:R-:W-:Y:S08]  /*2cf0*/  POPC R28, R28 ;  /* 0x0000001c001c7309 */ /* 0x000ff00000000000 */
[----:B------:R-:W0:Y:S08]  /*2d00*/  POPC R29, R29 ;  /* 0x0000001d001d7309 */ /* 0x000e300000000000 */
[----:B------:R-:W-:Y:S08]  /*2d10*/  POPC R15, R15 ;  /* 0x0000000f000f7309 */ /* 0x000ff00000000000 */
[----:B------:R-:W1:Y:S01]  /*2d20*/  POPC R24, R24 ;  /* 0x0000001800187309 */ /* 0x000e620000000000 */
[----:B------:R-:W-:-:S02]  /*2d30*/  VIMNMX.U32 R25, PT, PT, R6, 0x1, !PT ;  /* 0x0000000106197848 */ /* 0x000fc40007fe0000 */
[----:B0-----:R-:W-:Y:S02]  /*2d40*/  IADD3 R26, PT, PT, R26, R28, R29 ;  /* 0x0000001c1a1a7210 */ /* 0x001fe40007ffe01d */
[----:B------:R-:W-:Y:S02]  /*2d50*/  IADD3 R25, PT, PT, R35, R34, R25 ;  /* 0x0000002223197210 */ /* 0x000fe40007ffe019 */
[----:B------:R-:W-:Y:S02]  /*2d60*/  VIMNMX.U32 R26, PT, PT, R26, 0x1, !PT ;  /* 0x000000011a1a7848 */ /* 0x000fe40007fe0000 */
[----:B------:R-:W-:Y:S02]  /*2d70*/  IADD3 R25, PT, PT, R40, R25, R36 ;  /* 0x0000001928197210 */ /* 0x000fe40007ffe024 */
[----:B-1----:R-:W-:-:S04]  /*2d80*/  IADD3 R15, PT, PT, R30, R15, R24 ;  /* 0x0000000f1e0f7210 */ /* 0x002fc80007ffe018 */
[----:B------:R-:W-:-:S04]  /*2d90*/  VIMNMX.U32 R15, PT, PT, R15, 0x1, !PT ;  /* 0x000000010f0f7848 */ /* 0x000fc80007fe0000 */
[----:B------:R-:W-:-:S05]  /*2da0*/  IADD3 R15, PT, PT, R15, R25, R26 ;  /* 0x000000190f0f7210 */ /* 0x000fca0007ffe01a */
[----:B------:R-:W-:Y:S01]  /*2db0*/  VIADD R6, R15, 0xfffffff8 ;  /* 0xfffffff80f067836 */ /* 0x000fe20000000000 */
[----:B------:R-:W-:Y:S06]  /*2dc0*/  @P0 BRA `(.L_x_81) ;  /* 0xfffffff800200947 */ /* 0x000fec000383ffff */
.L_x_80:
[----:B------:R-:W-:Y:S05]  /*2dd0*/  BSYNC.RECONVERGENT B0 ;  /* 0x0000000000007941 */ /* 0x000fea0003800200 */
.L_x_79:
[----:B------:R-:W-:-:S13]  /*2de0*/  LOP3.LUT P0, R13, R7, 0x7, RZ, 0xc0, !PT ;  /* 0x00000007070d7812 */ /* 0x000fda000780c0ff */
[----:B------:R-:W-:Y:S05]  /*2df0*/  @!P0 BRA `(.L_x_25) ;  /* 0x0000001000108947 */ /* 0x000fea0003800000 */
[----:B------:R-:W-:Y:S01]  /*2e00*/  ISETP.GE.U32.AND P0, PT, R13, 0x4, PT ;  /* 0x000000040d00780c */ /* 0x000fe20003f06070 */
[----:B------:R-:W-:Y:S01]  /*2e10*/  BSSY.RECONVERGENT B0, `(.L_x_82) ;  /* 0x0000042000007945 */ /* 0x000fe20003800200 */
[----:B------:R-:W-:-:S11]  /*2e20*/  LOP3.LUT P1, R40, R7, 0x3, RZ, 0xc0, !PT ;  /* 0x0000000307287812 */ /* 0x000fd6000782c0ff */
[----:B------:R-:W-:Y:S05]  /*2e30*/  @!P0 BRA `(.L_x_83) ;  /* 0x0000000000fc8947 */ /* 0x000fea0003800000 */
[----:B------:R-:W-:-:S04]  /*2e40*/  IMAD.WIDE.U32 R44, R12, 0x8, R20 ;  /* 0x000000080c2c7825 */ /* 0x000fc800078e0014 */
[----:B------:R-:W-:Y:S01]  /*2e50*/  IMAD.WIDE.U32 R38, R12, 0x8, R22 ;  /* 0x000000080c267825 */ /* 0x000fe200078e0016 */
[----:B------:R-:W2:Y:S04]  /*2e60*/  LDG.E.64 R36, desc[UR4][R44.64] ;  /* 0x000000042c247981 */ /* 0x000ea8000c1e1b00 */
[----:B------:R-:W3:Y:S04]  /*2e70*/  LDG.E.64 R14, desc[UR4][R44.64+0x8] ;  /* 0x000008042c0e7981 */ /* 0x000ee8000c1e1b00 */
[----:B------:R-:W4:Y:S04]  /*2e80*/  LDG.E.64 R26, desc[UR4][R44.64+0x10] ;  /* 0x000010042c1a7981 */ /* 0x000f28000c1e1b00 */
[----:B------:R-:W5:Y:S04]  /*2e90*/  LDG.E.64 R24, desc[UR4][R44.64+0x18] ;  /* 0x000018042c187981 */ /* 0x000f68000c1e1b00 */
[----:B------:R-:W5:Y:S04]  /*2ea0*/  LDG.E.64 R34, desc[UR4][R38.64] ;  /* 0x0000000426227981 */ /* 0x000f68000c1e1b00 */
[----:B------:R-:W5:Y:S04]  /*2eb0*/  LDG.E.64 R30, desc[UR4][R38.64+0x8] ;  /* 0x00000804261e7981 */ /* 0x000f68000c1e1b00 */
[----:B------:R-:W5:Y:S04]  /*2ec0*/  LDG.E.64 R32, desc[UR4][R38.64+0x18] ;  /* 0x0000180426207981 */ /* 0x000f68000c1e1b00 */
[----:B------:R0:W5:Y:S01]  /*2ed0*/  LDG.E.64 R28, desc[UR4][R38.64+0x10] ;  /* 0x00001004261c7981 */ /* 0x000162000c1e1b00 */
[----:B------:R-:W-:-:S04]  /*2ee0*/  ISETP.GE.AND P0, PT, R2, 0x40, PT ;  /* 0x000000400200780c */ /* 0x000fc80003f06270 */
[----:B------:R-:W-:Y:S02]  /*2ef0*/  SEL R43, R9, RZ, !P0 ;  /* 0x000000ff092b7207 */ /* 0x000fe40004000000 */
[----:B------:R-:W-:Y:S01]  /*2f00*/  SEL R41, R8, RZ, !P0 ;  /* 0x000000ff08297207 */ /* 0x000fe20004000000 */
[----:B------:R-:W-:Y:S01]  /*2f10*/  VIADD R12, R12, 0x4 ;  /* 0x000000040c0c7836 */ /* 0x000fe20000000000 */
[----:B--2---:R-:W-:Y:S02]  /*2f20*/  LOP3.LUT R13, R36, R43, RZ, 0xfc, !PT ;  /* 0x0000002b240d7212 */ /* 0x004fe400078efcff */
[----:B------:R-:W-:Y:S02]  /*2f30*/  LOP3.LUT R36, R37, R41, RZ, 0xfc, !PT ;  /* 0x0000002925247212 */ /* 0x000fe400078efcff */
[----:B---3--:R-:W-:Y:S02]  /*2f40*/  LOP3.LUT R14, R14, R43, RZ, 0xfc, !PT ;  /* 0x0000002b0e0e7212 */ /* 0x008fe400078efcff */
[----:B------:R-:W-:-:S02]  /*2f50*/  LOP3.LUT R15, R15, R41, RZ, 0xfc, !PT ;  /* 0x000000290f0f7212 */ /* 0x000fc400078efcff */
[-C--:B----4-:R-:W-:Y:S02]  /*2f60*/  LOP3.LUT R27, R27, R41.reuse, RZ, 0xfc, !PT ;  /* 0x000000291b1b7212 */ /* 0x090fe400078efcff */
[----:B------:R-:W-:Y:S02]  /*2f70*/  SEL R37, R10, RZ, P0 ;  /* 0x000000ff0a257207 */ /* 0x000fe40000000000 */
[----:B-----5:R-:W-:Y:S02]  /*2f80*/  LOP3.LUT R25, R25, R41, RZ, 0xfc, !PT ;  /* 0x0000002919197212 */ /* 0x020fe400078efcff */
[----:B------:R-:W-:Y:S02]  /*2f90*/  SEL R41, R11, RZ, P0 ;  /* 0x000000ff0b297207 */ /* 0x000fe40000000000 */
[-C--:B------:R-:W-:Y:S02]  /*2fa0*/  LOP3.LUT R26, R26, R43.reuse, RZ, 0xfc, !PT ;  /* 0x0000002b1a1a7212 */ /* 0x080fe400078efcff */
[----:B------:R-:W-:Y:S01]  /*2fb0*/  LOP3.LUT R24, R24, R43, RZ, 0xfc, !PT ;  /* 0x0000002b18187212 */ /* 0x000fe200078efcff */
[----:B------:R-:W-:Y:S01]  /*2fc0*/  POPC R13, R13 ;  /* 0x0000000d000d7309 */ /* 0x000fe20000000000 */
[----:B------:R-:W-:-:S02]  /*2fd0*/  LOP3.LUT R34, R34, R41, RZ, 0xfc, !PT ;  /* 0x0000002922227212 */ /* 0x000fc400078efcff */
[----:B------:R-:W-:Y:S02]  /*2fe0*/  LOP3.LUT R35, R35, R37, RZ, 0xfc, !PT ;  /* 0x0000002523237212 */ /* 0x000fe400078efcff */
[----:B------:R-:W-:Y:S02]  /*2ff0*/  LOP3.LUT R30, R30, R41, RZ, 0xfc, !PT ;  /* 0x000000291e1e7212 */ /* 0x000fe400078efcff */
[----:B0-----:R-:W-:Y:S01]  /*3000*/  LOP3.LUT R39, R31, R37, RZ, 0xfc, !PT ;  /* 0x000000251f277212 */ /* 0x001fe200078efcff */
[----:B------:R-:W0:Y:S01]  /*3010*/  POPC R36, R36 ;  /* 0x0000002400247309 */ /* 0x000e220000000000 */
[-C--:B------:R-:W-:Y:S02]  /*3020*/  LOP3.LUT R31, R32, R41.reuse, RZ, 0xfc, !PT ;  /* 0x00000029201f7212 */ /* 0x080fe400078efcff */
[----:B------:R-:W-:Y:S02]  /*3030*/  LOP3.LUT R28, R28, R41, RZ, 0xfc, !PT ;  /* 0x000000291c1c7212 */ /* 0x000fe400078efcff */
[----:B------:R-:W-:-:S03]  /*3040*/  LOP3.LUT R29, R29, R37, RZ, 0xfc, !PT ;  /* 0x000000251d1d7212 */ /* 0x000fc600078efcff */
[----:B------:R-:W-:Y:S01]  /*3050*/  POPC R14, R14 ;  /* 0x0000000e000e7309 */ /* 0x000fe20000000000 */
[----:B------:R-:W-:-:S07]  /*3060*/  LOP3.LUT R32, R33, R37, RZ, 0xfc, !PT ;  /* 0x0000002521207212 */ /* 0x000fce00078efcff */
[----:B------:R-:W1:Y:S08]  /*3070*/  POPC R15, R15 ;  /* 0x0000000f000f7309 */ /* 0x000e700000000000 */
[----:B------:R-:W-:Y:S08]  /*3080*/  POPC R26, R26 ;  /* 0x0000001a001a7309 */ /* 0x000ff00000000000 */
[----:B------:R-:W2:Y:S08]  /*3090*/  POPC R27, R27 ;  /* 0x0000001b001b7309 */ /* 0x000eb00000000000 */
[----:B------:R-:W-:Y:S08]  /*30a0*/  POPC R24, R24 ;  /* 0x0000001800187309 */ /* 0x000ff00000000000 */
[----:B------:R-:W-:Y:S08]  /*30b0*/  POPC R25, R25 ;  /* 0x0000001900197309 */ /* 0x000ff00000000000 */
[----:B------:R-:W-:Y:S08]  /*30c0*/  POPC R34, R34 ;  /* 0x0000002200227309 */ /* 0x000ff00000000000 */
[----:B------:R-:W3:Y:S08]  /*30d0*/  POPC R35, R35 ;  /* 0x0000002300237309 */ /* 0x000ef00000000000 */
[----:B------:R-:W-:Y:S08]  /*30e0*/  POPC R30, R30 ;  /* 0x0000001e001e7309 */ /* 0x000ff00000000000 */
[----:B------:R-:W4:Y:S01]  /*30f0*/  POPC R39, R39 ;  /* 0x0000002700277309 */ /* 0x000f220000000000 */
[----:B0-----:R-:W-:-:S07]  /*3100*/  IMAD.IADD R13, R13, 0x1, R36 ;  /* 0x000000010d0d7824 */ /* 0x001fce00078e0224 */
[----:B------:R-:W-:Y:S01]  /*3110*/  POPC R28, R28 ;  /* 0x0000001c001c7309 */ /* 0x000fe20000000000 */
[----:B-1----:R-:W-:-:S07]  /*3120*/  IMAD.IADD R14, R14, 0x1, R15 ;  /* 0x000000010e0e7824 */ /* 0x002fce00078e020f */
[----:B------:R-:W0:Y:S08]  /*3130*/  POPC R29, R29 ;  /* 0x0000001d001d7309 */ /* 0x000e300000000000 */
[----:B------:R-:W-:Y:S08]  /*3140*/  POPC R31, R31 ;  /* 0x0000001f001f7309 */ /* 0x000ff00000000000 */
[----:B------:R-:W1:Y:S01]  /*3150*/  POPC R32, R32 ;  /* 0x0000002000207309 */ /* 0x000e620000000000 */
[----:B--2---:R-:W-:Y:S01]  /*3160*/  IMAD.IADD R26, R26, 0x1, R27 ;  /* 0x000000011a1a7824 */ /* 0x004fe200078e021b */
[----:B---3--:R-:W-:Y:S01]  /*3170*/  IADD3 R13, PT, PT, R13, R34, R35 ;  /* 0x000000220d0d7210 */ /* 0x008fe20007ffe023 */
[----:B------:R-:W-:Y:S01]  /*3180*/  IMAD.IADD R24, R24, 0x1, R25 ;  /* 0x0000000118187824 */ /* 0x000fe200078e0219 */
[----:B----4-:R-:W-:-:S02]  /*3190*/  IADD3 R14, PT, PT, R14, R30, R39 ;  /* 0x0000001e0e0e7210 */ /* 0x010fc40007ffe027 */
[----:B0-----:R-:W-:Y:S02]  /*31a0*/  IADD3 R26, PT, PT, R26, R28, R29 ;  /* 0x0000001c1a1a7210 */ /* 0x001fe40007ffe01d */
[----:B------:R-:W-:Y:S02]  /*31b0*/  VIMNMX.U32 R13, PT, PT, R13, 0x1, !PT ;  /* 0x000000010d0d7848 */ /* 0x000fe40007fe0000 */
[----:B------:R-:W-:Y:S02]  /*31c0*/  VIMNMX.U32 R14, PT, PT, R14, 0x1, !PT ;  /* 0x000000010e0e7848 */ /* 0x000fe40007fe0000 */
[----:B-1----:R-:W-:Y:S02]  /*31d0*/  IADD3 R24, PT, PT, R24, R31, R32 ;  /* 0x0000001f18187210 */ /* 0x002fe40007ffe020 */
[----:B------:R-:W-:Y:S02]  /*31e0*/  VIMNMX.U32 R26, PT, PT, R26, 0x1, !PT ;  /* 0x000000011a1a7848 */ /* 0x000fe40007fe0000 */
[----:B------:R-:W-:-:S02]  /*31f0*/  VIMNMX.U32 R24, PT, PT, R24, 0x1, !PT ;  /* 0x0000000118187848 */ /* 0x000fc40007fe0000 */
[----:B------:R-:W-:-:S04]  /*3200*/  IADD3 R13, PT, PT, R14, R13, R6 ;  /* 0x0000000d0e0d7210 */ /* 0x000fc80007ffe006 */
[----:B------:R-:W-:-:S05]  /*3210*/  IADD3 R13, PT, PT, R24, R13, R26 ;  /* 0x0000000d180d7210 */ /* 0x000fca0007ffe01a */
[----:B------:R-:W-:-:S07]  /*3220*/  VIADD R6, R13, 0xfffffffc ;  /* 0xfffffffc0d067836 */ /* 0x000fce0000000000 */
.L_x_83:
[----:B------:R-:W-:Y:S05]  /*3230*/  BSYNC.RECONVERGENT B0 ;  /* 0x0000000000007941 */ /* 0x000fea0003800200 */
.L_x_82:
[----:B------:R-:W-:Y:S05]  /*3240*/  @!P1 BRA `(.L_x_25) ;  /* 0x0000000800fc9947 */ /* 0x000fea0003800000 */
[----:B------:R-:W-:Y:S01]  /*3250*/  ISETP.NE.AND P0, PT, R40, 0x1, PT ;  /* 0x000000012800780c */ /* 0x000fe20003f05270 */
[----:B------:R-:W-:Y:S01]  /*3260*/  BSSY.RECONVERGENT B0, `(.L_x_84) ;  /* 0x0000028000007945 */ /* 0x000fe20003800200 */
[----:B------:R-:W-:-:S04]  /*3270*/  LOP3.LUT R7, R7, 0x1, RZ, 0xc0, !PT ;  /* 0x0000000107077812 */ /* 0x000fc800078ec0ff */
[----:B------:R-:W-:-:S07]  /*3280*/  ISETP.NE.U32.AND P1, PT, R7, 0x1, PT ;  /* 0x000000010700780c */ /* 0x000fce0003f25070 */
[----:B------:R-:W-:Y:S06]  /*3290*/  @!P0 BRA `(.L_x_85) ;  /* 0x0000000000908947 */ /* 0x000fec0003800000 */
[----:B------:R-:W-:-:S04]  /*32a0*/  IMAD.WIDE.U32 R30, R12, 0x8, R20 ;  /* 0x000000080c1e7825 */ /* 0x000fc800078e0014 */
[----:B------:R-:W-:Y:S01]  /*32b0*/  IMAD.WIDE.U32 R32, R12, 0x8, R22 ;  /* 0x000000080c207825 */ /* 0x000fe200078e0016 */
[----:B------:R-:W2:Y:S04]  /*32c0*/  LDG.E.64 R14, desc[UR4][R30.64] ;  /* 0x000000041e0e7981 */ /* 0x000ea8000c1e1b00 */
[----:B------:R-:W3:Y:S04]  /*32d0*/  LDG.E.64 R26, desc[UR4][R30.64+0x8] ;  /* 0x000008041e1a7981 */ /* 0x000ee8000c1e1b00 */
[----:B------:R-:W4:Y:S04]  /*32e0*/  LDG.E.64 R24, desc[UR4][R32.64] ;  /* 0x0000000420187981 */ /* 0x000f28000c1e1b00 */
[----:B------:R-:W5:Y:S01]  /*32f0*/  LDG.E.64 R28, desc[UR4][R32.64+0x8] ;  /* 0x00000804201c7981 */ /* 0x000f62000c1e1b00 */
[----:B------:R-:W-:Y:S01]  /*3300*/  ISETP.GE.AND P0, PT, R2, 0x40, PT ;  /* 0x000000400200780c */ /* 0x000fe20003f06270 */
[----:B------:R-:W-:-:S03]  /*3310*/  VIADD R12, R12, 0x2 ;  /* 0x000000020c0c7836 */ /* 0x000fc60000000000 */
[----:B------:R-:W-:Y:S02]  /*3320*/  SEL R13, R9, RZ, !P0 ;  /* 0x000000ff090d7207 */ /* 0x000fe40004000000 */
[----:B------:R-:W-:Y:S02]  /*3330*/  SEL R35, R8, RZ, !P0 ;  /* 0x000000ff08237207 */ /* 0x000fe40004000000 */
[----:B--2---:R-:W-:Y:S02]  /*3340*/  LOP3.LUT R7, R14, R13, RZ, 0xfc, !PT ;  /* 0x0000000d0e077212 */ /* 0x004fe400078efcff */
[----:B------:R-:W-:Y:S02]  /*3350*/  LOP3.LUT R14, R15, R35, RZ, 0xfc, !PT ;  /* 0x000000230f0e7212 */ /* 0x000fe400078efcff */
[----:B---3--:R-:W-:Y:S02]  /*3360*/  LOP3.LUT R26, R26, R13, RZ, 0xfc, !PT ;  /* 0x0000000d1a1a7212 */ /* 0x008fe400078efcff */
[----:B------:R-:W-:Y:S01]  /*3370*/  LOP3.LUT R27, R27, R35, RZ, 0xfc, !PT ;  /* 0x000000231b1b7212 */ /* 0x000fe200078efcff */
[----:B------:R-:W-:Y:S01]  /*3380*/  POPC R7, R7 ;  /* 0x0000000700077309 */ /* 0x000fe20000000000 */
[----:B------:R-:W-:-:S02]  /*3390*/  SEL R13, R11, RZ, P0 ;  /* 0x000000ff0b0d7207 */ /* 0x000fc40000000000 */
[----:B------:R-:W-:Y:S02]  /*33a0*/  SEL R15, R10, RZ, P0 ;  /* 0x000000ff0a0f7207 */ /* 0x000fe40000000000 */
[----:B----4-:R-:W-:Y:S02]  /*33b0*/  LOP3.LUT R24, R24, R13, RZ, 0xfc, !PT ;  /* 0x0000000d18187212 */ /* 0x010fe400078efcff */
[----:B------:R-:W-:Y:S01]  /*33c0*/  LOP3.LUT R25, R25, R15, RZ, 0xfc, !PT ;  /* 0x0000000f19197212 */ /* 0x000fe200078efcff */
[----:B------:R-:W0:Y:S01]  /*33d0*/  POPC R14, R14 ;  /* 0x0000000e000e7309 */ /* 0x000e220000000000 */
[----:B-----5:R-:W-:Y:S02]  /*33e0*/  LOP3.LUT R13, R28, R13, RZ, 0xfc, !PT ;  /* 0x0000000d1c0d7212 */ /* 0x020fe400078efcff */
[----:B------:R-:W-:-:S05]  /*33f0*/  LOP3.LUT R15, R29, R15, RZ, 0xfc, !PT ;  /* 0x0000000f1d0f7212 */ /* 0x000fca00078efcff */
[----:B------:R-:W-:Y:S01]  /*3400*/  POPC R26, R26 ;  /* 0x0000001a001a7309 */ /* 0x000fe20000000000 */
[----:B0-----:R-:W-:-:S07]  /*3410*/  IMAD.IADD R7, R7, 0x1, R14 ;  /* 0x0000000107077824 */ /* 0x001fce00078e020e */
[----:B------:R-:W0:Y:S08]  /*3420*/  POPC R27, R27 ;  /* 0x0000001b001b7309 */ /* 0x000e300000000000 */
[----:B------:R-:W-:Y:S01]  /*3430*/  POPC R24, R24 ;  /* 0x0000001800187309 */ /* 0x000fe20000000000 */
[----:B0-----:R-:W-:-:S07]  /*3440*/  IMAD.IADD R26, R26, 0x1, R27 ;  /* 0x000000011a1a7824 */ /* 0x001fce00078e021b */
[----:B------:R-:W0:Y:S08]  /*3450*/  POPC R25, R25 ;  /* 0x0000001900197309 */ /* 0x000e300000000000 */
[----:B------:R-:W-:Y:S01]  /*3460*/  POPC R13, R13 ;  /* 0x0000000d000d7309 */ /* 0x000fe20000000000 */
[----:B0-----:R-:W-:-:S07]  /*3470*/  IADD3 R7, PT, PT, R7, R24, R25 ;  /* 0x0000001807077210 */ /* 0x001fce0007ffe019 */
[----:B------:R-:W0:Y:S01]  /*3480*/  POPC R15, R15 ;  /* 0x0000000f000f7309 */ /* 0x000e220000000000 */
[----:B------:R-:W-:Y:S02]  /*3490*/  VIMNMX.U32 R7, PT, PT, R7, 0x1, !PT ;  /* 0x0000000107077848 */ /* 0x000fe40007fe0000 */
[----:B0-----:R-:W-:-:S04]  /*34a0*/  IADD3 R26, PT, PT, R26, R13, R15 ;  /* 0x0000000d1a1a7210 */ /* 0x001fc80007ffe00f */
[----:B------:R-:W-:-:S04]  /*34b0*/  VIMNMX.U32 R26, PT, PT, R26, 0x1, !PT ;  /* 0x000000011a1a7848 */ /* 0x000fc80007fe0000 */
[----:B------:R-:W-:-:S05]  /*34c0*/  IADD3 R6, PT, PT, R26, R7, R6 ;  /* 0x000000071a067210 */ /* 0x000fca0007ffe006 */
[----:B------:R-:W-:-:S07]  /*34d0*/  VIADD R6, R6, 0xfffffffe ;  /* 0xfffffffe06067836 */ /* 0x000fce0000000000 */
.L_x_85:
[----:B------:R-:W-:Y:S05]  /*34e0*/  BSYNC.RECONVERGENT B0 ;  /* 0x0000000000007941 */ /* 0x000fea0003800200 */
.L_x_84:
[----:B------:R-:W-:Y:S05]  /*34f0*/  @P1 BRA `(.L_x_25) ;  /* 0x0000000800501947 */ /* 0x000fea0003800000 */
[----:B------:R-:W-:-:S06]  /*3500*/  IMAD.WIDE.U32 R14, R12, 0x8, R20 ;  /* 0x000000080c0e7825 */ /* 0x000fcc00078e0014 */
[----:B------:R-:W2:Y:S01]  /*3510*/  LDG.E.64 R14, desc[UR4][R14.64] ;  /* 0x000000040e0e7981 */ /* 0x000ea2000c1e1b00 */
[----:B------:R-:W-:-:S06]  /*3520*/  IMAD.WIDE.U32 R12, R12, 0x8, R22 ;  /* 0x000000080c0c7825 */ /* 0x000fcc00078e0016 */
[----:B------:R-:W3:Y:S01]  /*3530*/  LDG.E.64 R12, desc[UR4][R12.64] ;  /* 0x000000040c0c7981 */ /* 0x000ee2000c1e1b00 */
[----:B------:R-:W-:-:S04]  /*3540*/  ISETP.GE.AND P0, PT, R2, 0x40, PT ;  /* 0x000000400200780c */ /* 0x000fc80003f06270 */
[----:B------:R-:W-:Y:S02]  /*3550*/  SEL R9, R9, RZ, !P0 ;  /* 0x000000ff09097207 */ /* 0x000fe40004000000 */
[----:B------:R-:W-:Y:S02]  /*3560*/  SEL R11, R11, RZ, P0 ;  /* 0x000000ff0b0b7207 */ /* 0x000fe40000000000 */
[----:B--2---:R-:W-:Y:S02]  /*3570*/  LOP3.LUT R24, R14, R9, RZ, 0xfc, !PT ;  /* 0x000000090e187212 */ /* 0x004fe400078efcff */
[----:B------:R-:W-:Y:S02]  /*3580*/  SEL R9, R8, RZ, !P0 ;  /* 0x000000ff08097207 */ /* 0x000fe40004000000 */
[----:B------:R-:W-:Y:S02]  /*3590*/  POPC R7, R24 ;  /* 0x0000001800077309 */ /* 0x000fe40000000000 */
[----:B------:R-:W-:-:S02]  /*35a0*/  LOP3.LUT R8, R15, R9, RZ, 0xfc, !PT ;  /* 0x000000090f087212 */ /* 0x000fc400078efcff */
[----:B------:R-:W-:Y:S02]  /*35b0*/  SEL R9, R10, RZ, P0 ;  /* 0x000000ff0a097207 */ /* 0x000fe40000000000 */
[----:B---3--:R-:W-:Y:S02]  /*35c0*/  LOP3.LUT R11, R12, R11, RZ, 0xfc, !PT ;  /* 0x0000000b0c0b7212 */ /* 0x008fe400078efcff */
[----:B------:R-:W-:Y:S01]  /*35d0*/  LOP3.LUT R9, R13, R9, RZ, 0xfc, !PT ;  /* 0x000000090d097212 */ /* 0x000fe200078efcff */
[----:B------:R-:W0:Y:S08]  /*35e0*/  POPC R8, R8 ;  /* 0x0000000800087309 */ /* 0x000e300000000000 */
[----:B------:R-:W-:Y:S01]  /*35f0*/  POPC R10, R11 ;  /* 0x0000000b000a7309 */ /* 0x000fe20000000000 */
[----:B0-----:R-:W-:-:S07]  /*3600*/  IMAD.IADD R7, R7, 0x1, R8 ;  /* 0x0000000107077824 */ /* 0x001fce00078e0208 */
[----:B------:R-:W0:Y:S02]  /*3610*/  POPC R9, R9 ;  /* 0x0000000900097309 */ /* 0x000e240000000000 */
[----:B0-----:R-:W-:-:S04]  /*3620*/  IADD3 R7, PT, PT, R7, R10, R9 ;  /* 0x0000000a07077210 */ /* 0x001fc80007ffe009 */
[----:B------:R-:W-:-:S04]  /*3630*/  VIMNMX.U32 R7, PT, PT, R7, 0x1, !PT ;  /* 0x0000000107077848 */ /* 0x000fc80007fe0000 */
[----:B------:R-:W-:Y:S01]  /*3640*/  IADD3 R6, PT, PT, R7, -0x1, R6 ;  /* 0xffffffff07067810 */ /* 0x000fe20007ffe006 */
[----:B------:R-:W-:Y:S06]  /*3650*/  BRA `(.L_x_25) ;  /* 0x0000000400f87947 */ /* 0x000fec0003800000 */
.L_x_78:
[----:B------:R-:W-:Y:S01]  /*3660*/  IMAD.IADD R6, R4, 0x1, -R5 ;  /* 0x0000000104067824 */ /* 0x000fe200078e0a05 */
[----:B------:R-:W-:Y:S01]  /*3670*/  LOP3.LUT R38, R7, 0x7, RZ, 0xc0, !PT ;  /* 0x0000000707267812 */ /* 0x000fe200078ec0ff */
[----:B------:R-:W-:Y:S01]  /*3680*/  BSSY.RECONVERGENT B0, `(.L_x_86) ;  /* 0x000003e000007945 */ /* 0x000fe20003800200 */
[----:B------:R-:W-:Y:S02]  /*3690*/  IMAD.MOV.U32 R37, RZ, RZ, RZ ;  /* 0x000000ffff257224 */ /* 0x000fe400078e00ff */
[----:B------:R-:W-:Y:S01]  /*36a0*/  ISETP.GT.U32.AND P0, PT, R6, -0x8, PT ;  /* 0xfffffff80600780c */ /* 0x000fe20003f04070 */
[----:B------:R-:W-:Y:S01]  /*36b0*/  IMAD.MOV.U32 R6, RZ, RZ, RZ ;  /* 0x000000ffff067224 */ /* 0x000fe200078e00ff */
[----:B------:R-:W-:-:S11]  /*36c0*/  ISETP.NE.AND P1, PT, R38, RZ, PT ;  /* 0x000000ff2600720c */ /* 0x000fd60003f25270 */
[----:B------:R-:W-:Y:S05]  /*36d0*/  @P0 BRA `(.L_x_87) ;  /* 0x0000000000e00947 */ /* 0x000fea0003800000 */
[----:B------:R-:W-:Y:S01]  /*36e0*/  LOP3.LUT R37, R7, 0x7ffffff8, RZ, 0xc0, !PT ;  /* 0x7ffffff807257812 */ /* 0x000fe200078ec0ff */
[----:B------:R-:W-:Y:S02]  /*36f0*/  IMAD.MOV.U32 R36, RZ, RZ, RZ ;  /* 0x000000ffff247224 */ /* 0x000fe400078e00ff */
[----:B------:R-:W-:-:S07]  /*3700*/  IMAD.MOV.U32 R6, RZ, RZ, RZ ;  /* 0x000000ffff067224 */ /* 0x000fce00078e00ff */
.L_x_88:
[----:B------:R-:W-:-:S05]  /*3710*/  IMAD.WIDE.U32 R32, R36, 0x8, R20 ;  /* 0x0000000824207825 */ /* 0x000fca00078e0014 */
        /* <DEDUP_REMOVED lines=8> */
[----:B------:R-:W-:-:S05]  /*37a0*/  VIADD R36, R36, 0x8 ;  /* 0x0000000824247836 */ /* 0x000fca0000000000 */
[----:B------:R-:W-:Y:S02]  /*37b0*/  ISETP.NE.AND P0, PT, R36, R37, PT ;  /* 0x000000252400720c */ /* 0x000fe40003f05270 */
[-C--:B--2---:R-:W-:Y:S02]  /*37c0*/  LOP3.LUT R39, R10, R9.reuse, RZ, 0xfc, !PT ;  /* 0x000000090a277212 */ /* 0x084fe400078efcff */
[-C--:B------:R-:W-:Y:S02]  /*37d0*/  LOP3.LUT R10, R11, R8.reuse, RZ, 0xfc, !PT ;  /* 0x000000080b0a7212 */ /* 0x080fe400078efcff */
[-C--:B---3--:R-:W-:Y:S02]  /*37e0*/  LOP3.LUT R11, R12, R9.reuse, RZ, 0xfc, !PT ;  /* 0x000000090c0b7212 */ /* 0x088fe400078efcff */
[----:B------:R-:W-:Y:S01]  /*37f0*/  LOP3.LUT R12, R13, R8, RZ, 0xfc, !PT ;  /* 0x000000080d0c7212 */ /* 0x000fe200078efcff */
[----:B------:R-:W-:Y:S01]  /*3800*/  POPC R39, R39 ;  /* 0x0000002700277309 */ /* 0x000fe20000000000 */
[----:B----4-:R-:W-:-:S02]  /*3810*/  LOP3.LUT R13, R14, R9, RZ, 0xfc, !PT ;  /* 0x000000090e0d7212 */ /* 0x010fc400078efcff */
[-C--:B------:R-:W-:Y:S02]  /*3820*/  LOP3.LUT R14, R15, R8.reuse, RZ, 0xfc, !PT ;  /* 0x000000080f0e7212 */ /* 0x080fe400078efcff */
[-C--:B-----5:R-:W-:Y:S02]  /*3830*/  LOP3.LUT R15, R24, R9.reuse, RZ, 0xfc, !PT ;  /* 0x00000009180f7212 */ /* 0x0a0fe400078efcff */
[-C--:B0-----:R-:W-:Y:S01]  /*3840*/  LOP3.LUT R32, R25, R8.reuse, RZ, 0xfc, !PT ;  /* 0x0000000819207212 */ /* 0x081fe200078efcff */
[----:B------:R-:W0:Y:S01]  /*3850*/  POPC R10, R10 ;  /* 0x0000000a000a7309 */ /* 0x000e220000000000 */
[-C--:B------:R-:W-:Y:S02]  /*3860*/  LOP3.LUT R24, R26, R9.reuse, RZ, 0xfc, !PT ;  /* 0x000000091a187212 */ /* 0x080fe400078efcff */
[----:B------:R-:W-:Y:S02]  /*3870*/  LOP3.LUT R27, R27, R8, RZ, 0xfc, !PT ;  /* 0x000000081b1b7212 */ /* 0x000fe400078efcff */
[----:B------:R-:W-:-:S02]  /*3880*/  LOP3.LUT R25, R28, R9, RZ, 0xfc, !PT ;  /* 0x000000091c197212 */ /* 0x000fc400078efcff */
[-C--:B------:R-:W-:Y:S01]  /*3890*/  LOP3.LUT R28, R29, R8.reuse, RZ, 0xfc, !PT ;  /* 0x000000081d1c7212 */ /* 0x080fe200078efcff */
[----:B------:R-:W-:Y:S01]  /*38a0*/  POPC R11, R11 ;  /* 0x0000000b000b7309 */ /* 0x000fe20000000000 */
[-C--:B------:R-:W-:Y:S02]  /*38b0*/  LOP3.LUT R26, R30, R9.reuse, RZ, 0xfc, !PT ;  /* 0x000000091e1a7212 */ /* 0x080fe400078efcff */
[-C--:B------:R-:W-:Y:S02]  /*38c0*/  LOP3.LUT R29, R31, R8.reuse, RZ, 0xfc, !PT ;  /* 0x000000081f1d7212 */ /* 0x080fe400078efcff */
[----:B------:R-:W-:Y:S02]  /*38d0*/  LOP3.LUT R30, R34, R9, RZ, 0xfc, !PT ;  /* 0x00000009221e7212 */ /* 0x000fe400078efcff */
[----:B0-----:R-:W-:Y:S01]  /*38e0*/  IADD3 R10, PT, PT, R6, R39, R10 ;  /* 0x00000027060a7210 */ /* 0x001fe20007ffe00a */
[----:B------:R-:W0:Y:S01]  /*38f0*/  POPC R12, R12 ;  /* 0x0000000c000c7309 */ /* 0x000e220000000000 */
[----:B------:R-:W-:-:S07]  /*3900*/  LOP3.LUT R34, R35, R8, RZ, 0xfc, !PT ;  /* 0x0000000823227212 */ /* 0x000fce00078efcff */
[----:B------:R-:W-:Y:S01]  /*3910*/  POPC R13, R13 ;  /* 0x0000000d000d7309 */ /* 0x000fe20000000000 */
[----:B0-----:R-:W-:-:S07]  /*3920*/  IADD3 R10, PT, PT, R10, R11, R12 ;  /* 0x0000000b0a0a7210 */ /* 0x001fce0007ffe00c */
[----:B------:R-:W0:Y:S08]  /*3930*/  POPC R14, R14 ;  /* 0x0000000e000e7309 */ /* 0x000e300000000000 */
        /* <DEDUP_REMOVED lines=14> */
[----:B------:R-:W0:Y:S02]  /*3a20*/  POPC R6, R34 ;  /* 0x0000002200067309 */ /* 0x000e240000000000 */
[----:B0-----:R-:W-:-:S05]  /*3a30*/  IADD3 R6, PT, PT, R10, R11, R6 ;  /* 0x0000000b0a067210 */ /* 0x001fca0007ffe006 */
[----:B------:R-:W-:Y:S01]  /*3a40*/  VIADD R6, R6, 0xfffffff8 ;  /* 0xfffffff806067836 */ /* 0x000fe20000000000 */
[----:B------:R-:W-:Y:S06]  /*3a50*/  @P0 BRA `(.L_x_88) ;  /* 0xfffffffc002c0947 */ /* 0x000fec000383ffff */
.L_x_87:
[----:B------:R-:W-:Y:S05]  /*3a60*/  BSYNC.RECONVERGENT B0 ;  /* 0x0000000000007941 */ /* 0x000fea0003800200 */
.L_x_86:
[----:B------:R-:W-:Y:S05]  /*3a70*/  @!P1 BRA `(.L_x_25) ;  /* 0x0000000000f09947 */ /* 0x000fea0003800000 */
[----:B------:R-:W-:Y:S01]  /*3a80*/  ISETP.GE.U32.AND P0, PT, R38, 0x4, PT ;  /* 0x000000042600780c */ /* 0x000fe20003f06070 */
[----:B------:R-:W-:Y:S01]  /*3a90*/  BSSY.RECONVERGENT B0, `(.L_x_89) ;  /* 0x000001f000007945 */ /* 0x000fe20003800200 */
[----:B------:R-:W-:-:S04]  /*3aa0*/  LOP3.LUT R28, R7, 0x3, RZ, 0xc0, !PT ;  /* 0x00000003071c7812 */ /* 0x000fc800078ec0ff */
[----:B------:R-:W-:-:S07]  /*3ab0*/  ISETP.NE.AND P1, PT, R28, RZ, PT ;  /* 0x000000ff1c00720c */ /* 0x000fce0003f25270 */
[----:B------:R-:W-:Y:S06]  /*3ac0*/  @!P0 BRA `(.L_x_90) ;  /* 0x00000000006c8947 */ /* 0x000fec0003800000 */
[----:B------:R-:W-:-:S05]  /*3ad0*/  IMAD.WIDE.U32 R24, R37, 0x8, R20 ;  /* 0x0000000825187825 */ /* 0x000fca00078e0014 */
[----:B------:R-:W2:Y:S04]  /*3ae0*/  LDG.E.64 R26, desc[UR4][R24.64] ;  /* 0x00000004181a7981 */ /* 0x000ea8000c1e1b00 */
[----:B------:R-:W3:Y:S04]  /*3af0*/  LDG.E.64 R14, desc[UR4][R24.64+0x8] ;  /* 0x00000804180e7981 */ /* 0x000ee8000c1e1b00 */
[----:B------:R-:W4:Y:S04]  /*3b00*/  LDG.E.64 R10, desc[UR4][R24.64+0x10] ;  /* 0x00001004180a7981 */ /* 0x000f28000c1e1b00 */
[----:B------:R0:W5:Y:S01]  /*3b10*/  LDG.E.64 R12, desc[UR4][R24.64+0x18] ;  /* 0x00001804180c7981 */ /* 0x000162000c1e1b00 */
[----:B------:R-:W-:Y:S01]  /*3b20*/  VIADD R37, R37, 0x4 ;  /* 0x0000000425257836 */ /* 0x000fe20000000000 */
[----:B--2---:R-:W-:-:S02]  /*3b30*/  LOP3.LUT R29, R26, R9, RZ, 0xfc, !PT ;  /* 0x000000091a1d7212 */ /* 0x004fc400078efcff */
[-C--:B------:R-:W-:Y:S02]  /*3b40*/  LOP3.LUT R26, R27, R8.reuse, RZ, 0xfc, !PT ;  /* 0x000000081b1a7212 */ /* 0x080fe400078efcff */
[-C--:B---3--:R-:W-:Y:S02]  /*3b50*/  LOP3.LUT R27, R14, R9.reuse, RZ, 0xfc, !PT ;  /* 0x000000090e1b7212 */ /* 0x088fe400078efcff */
[----:B------:R-:W-:Y:S01]  /*3b60*/  POPC R29, R29 ;  /* 0x0000001d001d7309 */ /* 0x000fe20000000000 */
[-C--:B------:R-:W-:Y:S02]  /*3b70*/  LOP3.LUT R30, R15, R8.reuse, RZ, 0xfc, !PT ;  /* 0x000000080f1e7212 */ /* 0x080fe400078efcff */
[-C--:B----4-:R-:W-:Y:S02]  /*3b80*/  LOP3.LUT R15, R10, R9.reuse, RZ, 0xfc, !PT ;  /* 0x000000090a0f7212 */ /* 0x090fe400078efcff */
[-C--:B0-----:R-:W-:Y:S02]  /*3b90*/  LOP3.LUT R24, R11, R8.reuse, RZ, 0xfc, !PT ;  /* 0x000000080b187212 */ /* 0x081fe400078efcff */
[----:B-----5:R-:W-:Y:S01]  /*3ba0*/  LOP3.LUT R11, R12, R9, RZ, 0xfc, !PT ;  /* 0x000000090c0b7212 */ /* 0x020fe200078efcff */
        /* <DEDUP_REMOVED lines=12> */
[----:B------:R-:W-:-:S07]  /*3c70*/  VIADD R6, R10, 0xfffffffc ;  /* 0xfffffffc0a067836 */ /* 0x000fce0000000000 */
.L_x_90:
[----:B------:R-:W-:Y:S05]  /*3c80*/  BSYNC.RECONVERGENT B0 ;  /* 0x0000000000007941 */ /* 0x000fea0003800200 */
.L_x_89:
[----:B------:R-:W-:Y:S05]  /*3c90*/  @!P1 BRA `(.L_x_25) ;  /* 0x0000000000689947 */ /* 0x000fea0003800000 */
[----:B------:R-:W-:Y:S02]  /*3ca0*/  ISETP.NE.AND P0, PT, R28, 0x1, PT ;  /* 0x000000011c00780c */ /* 0x000fe40003f05270 */
[----:B------:R-:W-:-:S04]  /*3cb0*/  LOP3.LUT R7, R7, 0x1, RZ, 0xc0, !PT ;  /* 0x0000000107077812 */ /* 0x000fc800078ec0ff */
[----:B------:R-:W-:-:S07]  /*3cc0*/  ISETP.NE.U32.AND P1, PT, R7, 0x1, PT ;  /* 0x000000010700780c */ /* 0x000fce0003f25070 */
[----:B------:R-:W-:-:S05]  /*3cd0*/  @P0 IMAD.WIDE.U32 R14, R37, 0x8, R20 ;  /* 0x00000008250e0825 */ /* 0x000fca00078e0014 */
[----:B------:R-:W2:Y:S01]  /*3ce0*/  @P0 LDG.E.64 R24, desc[UR4][R14.64] ;  /* 0x000000040e180981 */ /* 0x000ea2000c1e1b00 */
[----:B------:R-:W-:-:S03]  /*3cf0*/  @P0 VIADD R37, R37, 0x2 ;  /* 0x0000000225250836 */ /* 0x000fc60000000000 */
[----:B------:R-:W3:Y:S01]  /*3d00*/  @P0 LDG.E.64 R12, desc[UR4][R14.64+0x8] ;  /* 0x000008040e0c0981 */ /* 0x000ee2000c1e1b00 */
[----:B------:R-:W-:-:S06]  /*3d10*/  @!P1 IMAD.WIDE.U32 R10, R37, 0x8, R20 ;  /* 0x00000008250a9825 */ /* 0x000fcc00078e0014 */
[----:B------:R-:W4:Y:S01]  /*3d20*/  @!P1 LDG.E.64 R10, desc[UR4][R10.64] ;  /* 0x000000040a0a9981 */ /* 0x000f22000c1e1b00 */
[-C--:B--2---:R-:W-:Y:S02]  /*3d30*/  @P0 LOP3.LUT R25, R25, R8.reuse, RZ, 0xfc, !PT ;  /* 0x0000000819190212 */ /* 0x084fe400078efcff */
[-C--:B------:R-:W-:Y:S02]  /*3d40*/  @P0 LOP3.LUT R24, R24, R9.reuse, RZ, 0xfc, !PT ;  /* 0x0000000918180212 */ /* 0x080fe400078efcff */
[-C--:B---3--:R-:W-:Y:S02]  /*3d50*/  @P0 LOP3.LUT R12, R12, R9.reuse, RZ, 0xfc, !PT ;  /* 0x000000090c0c0212 */ /* 0x088fe400078efcff */
[-C--:B------:R-:W-:Y:S01]  /*3d60*/  @P0 LOP3.LUT R13, R13, R8.reuse, RZ, 0xfc, !PT ;  /* 0x000000080d0d0212 */ /* 0x080fe200078efcff */
[----:B------:R-:W-:Y:S01]  /*3d70*/  @P0 POPC R27, R24 ;  /* 0x00000018001b0309 */ /* 0x000fe20000000000 */
[----:B----4-:R-:W-:Y:S02]  /*3d80*/  @!P1 LOP3.LUT R8, R11, R8, RZ, 0xfc, !PT ;  /* 0x000000080b089212 */ /* 0x010fe400078efcff */
[----:B------:R-:W-:-:S05]  /*3d90*/  @!P1 LOP3.LUT R9, R10, R9, RZ, 0xfc, !PT ;  /* 0x000000090a099212 */ /* 0x000fca00078efcff */
[----:B------:R-:W0:Y:S08]  /*3da0*/  @P0 POPC R25, R25 ;  /* 0x0000001900190309 */ /* 0x000e300000000000 */
[----:B------:R-:W-:Y:S01]  /*3db0*/  @P0 POPC R12, R12 ;  /* 0x0000000c000c0309 */ /* 0x000fe20000000000 */
[----:B0-----:R-:W-:-:S07]  /*3dc0*/  @P0 IADD3 R27, PT, PT, R6, R27, R25 ;  /* 0x0000001b061b0210 */ /* 0x001fce0007ffe019 */
[----:B------:R-:W0:Y:S08]  /*3dd0*/  @P0 POPC R13, R13 ;  /* 0x0000000d000d0309 */ /* 0x000e300000000000 */
[----:B------:R-:W-:Y:S01]  /*3de0*/  @!P1 POPC R7, R9 ;  /* 0x0000000900079309 */ /* 0x000fe20000000000 */
[----:B0-----:R-:W-:-:S07]  /*3df0*/  @P0 IADD3 R27, PT, PT, R27, R12, R13 ;  /* 0x0000000c1b1b0210 */ /* 0x001fce0007ffe00d */
[----:B------:R-:W0:Y:S01]  /*3e00*/  @!P1 POPC R8, R8 ;  /* 0x0000000800089309 */ /* 0x000e220000000000 */
[----:B------:R-:W-:-:S05]  /*3e10*/  @P0 VIADD R6, R27, 0xfffffffe ;  /* 0xfffffffe1b060836 */ /* 0x000fca0000000000 */
[----:B0-----:R-:W-:-:S05]  /*3e20*/  @!P1 IADD3 R7, PT, PT, R6, R7, R8 ;  /* 0x0000000706079210 */ /* 0x001fca0007ffe008 */
[----:B------:R-:W-:-:S07]  /*3e30*/  @!P1 VIADD R6, R7, 0xffffffff ;  /* 0xffffffff07069836 */ /* 0x000fce0000000000 */
.L_x_25:
[----:B------:R-:W-:Y:S05]  /*3e40*/  BSYNC.RECONVERGENT B1 ;  /* 0x0000000000017941 */ /* 0x000fea0003800200 */
.L_x_24:
[----:B------:R-:W-:Y:S01]  /*3e50*/  ISETP.GE.AND P0, PT, R3, 0x1, PT ;  /* 0x000000010300780c */ /* 0x000fe20003f06270 */
[----:B------:R-:W-:Y:S01]  /*3e60*/  BSSY.RECONVERGENT B2, `(.L_x_91) ;  /* 0x0000244000027945 */ /* 0x000fe20003800200 */
[----:B------:R-:W-:Y:S02]  /*3e70*/  IMAD.MOV.U32 R7, RZ, RZ, RZ ;  /* 0x000000ffff077224 */ /* 0x000fe400078e00ff */
[----:B------:R-:W-:-:S09]  /*3e80*/  IMAD.MOV.U32 R8, RZ, RZ, R2 ;  /* 0x000000ffff087224 */ /* 0x000fd200078e0002 */
[----:B------:R-:W-:Y:S05]  /*3e90*/  @!P0 BRA `(.L_x_92) ;  /* 0x0000002400008947 */ /* 0x000fea0003800000 */
[----:B------:R-:W0:Y:S01]  /*3ea0*/  LDCU UR6, c[0x0][0x3e8] ;  /* 0x00007d00ff0677ac */ /* 0x000e220008000800 */
[----:B------:R-:W-:Y:S01]  /*3eb0*/  ISETP.GE.AND P0, PT, R3, 0x41, PT ;  /* 0x000000410300780c */ /* 0x000fe20003f06270 */
[----:B0-----:R-:W-:-:S12]  /*3ec0*/  VIADD R9, R0, UR6 ;  /* 0x0000000600097c36 */ /* 0x001fd80008000000 */
[----:B------:R-:W-:Y:S05]  /*3ed0*/  @!P0 BRA `(.L_x_93) ;  /* 0x0000001400e08947 */ /* 0x000fea0003800000 */
[----:B------:R-:W-:Y:S02]  /*3ee0*/  IMAD.IADD R3, R4, 0x1, -R5 ;  /* 0x0000000104037824 */ /* 0x000fe400078e0a05 */
[----:B------:R-:W-:Y:S02]  /*3ef0*/  IMAD.MOV.U32 R10, RZ, RZ, RZ ;  /* 0x000000ffff0a7224 */ /* 0x000fe400078e00ff */
[----:B------:R-:W-:Y:S01]  /*3f00*/  IMAD.MOV.U32 R8, RZ, RZ, R2 ;  /* 0x000000ffff087224 */ /* 0x000fe200078e0002 */
[----:B------:R-:W-:Y:S01]  /*3f10*/  ISETP.GT.U32.AND P1, PT, R3, -0x8, PT ;  /* 0xfffffff80300780c */ /* 0x000fe20003f24070 */
[----:B------:R-:W-:-:S12]  /*3f20*/  IMAD.MOV.U32 R7, RZ, RZ, RZ ;  /* 0x000000ffff077224 */ /* 0x000fd800078e00ff */
.L_x_109:
[----:B------:R-:W0:Y:S01]  /*3f30*/  LDCU UR6, c[0x0][0x384] ;  /* 0x00007080ff0677ac */ /* 0x000e220008000800 */
[----:B------:R-:W-:Y:S01]  /*3f40*/  IMAD.IADD R11, R9, 0x1, R10 ;  /* 0x00000001090b7824 */ /* 0x000fe200078e020a */
[----:B------:R-:W-:Y:S04]  /*3f50*/  BSSY.RECONVERGENT B1, `(.L_x_94) ;  /* 0x000016c000017945 */ /* 0x000fe80003800200 */
[----:B------:R-:W-:Y:S01]  /*3f60*/  ISETP.GE.AND P3, PT, R11, RZ, PT ;  /* 0x000000ff0b00720c */ /* 0x000fe20003f66270 */
[----:B0-----:R-:W-:-:S05]  /*3f70*/  IMAD.U32 R3, RZ, RZ, UR6 ;  /* 0x00000006ff037e24 */ /* 0x001fca000f8e00ff */
[----:B------:R-:W-:-:S04]  /*3f80*/  IABS R15, R3 ;  /* 0x00000003000f7213 */ /* 0x000fc80000000000 */
[----:B------:R-:W0:Y:S08]  /*3f90*/  I2F.RP R14, R15 ;  /* 0x0000000f000e7306 */ /* 0x000e300000209400 */
[----:B0-----:R-:W0:Y:S02]  /*3fa0*/  MUFU.RCP R14, R14 ;  /* 0x0000000e000e7308 */ /* 0x001e240000001000 */
[----:B0-----:R-:W-:-:S06]  /*3fb0*/  VIADD R12, R14, 0xffffffe ;  /* 0x0ffffffe0e0c7836 */ /* 0x001fcc0000000000 */
[----:B------:R0:W1:Y:S02]  /*3fc0*/  F2I.FTZ.U32.TRUNC.NTZ R13, R12 ;  /* 0x0000000c000d7305 */ /* 0x000064000021f000 */
[----:B0-----:R-:W-:Y:S02]  /*3fd0*/  IMAD.MOV.U32 R12, RZ, RZ, RZ ;  /* 0x000000ffff0c7224 */ /* 0x001fe400078e00ff */
[----:B-1----:R-:W-:-:S04]  /*3fe0*/  IMAD.MOV R24, RZ, RZ, -R13 ;  /* 0x000000ffff187224 */ /* 0x002fc800078e0a0d */
[----:B------:R-:W-:Y:S01]  /*3ff0*/  IMAD R25, R24, R15, RZ ;  /* 0x0000000f18197224 */ /* 0x000fe200078e02ff */
[----:B------:R-:W-:-:S03]  /*4000*/  IABS R24, R11 ;  /* 0x0000000b00187213 */ /* 0x000fc60000000000 */
[----:B------:R-:W-:-:S06]  /*4010*/  IMAD.HI.U32 R13, R13, R25, R12 ;  /* 0x000000190d0d7227 */ /* 0x000fcc00078e000c */
[----:B------:R-:W-:-:S04]  /*4020*/  IMAD.HI.U32 R13, R13, R24, RZ ;  /* 0x000000180d0d7227 */ /* 0x000fc800078e00ff */
[----:B------:R-:W-:-:S04]  /*4030*/  IMAD.MOV R13, RZ, RZ, -R13 ;  /* 0x000000ffff0d7224 */ /* 0x000fc800078e0a0d */
[----:B------:R-:W-:-:S05]  /*4040*/  IMAD R12, R15, R13, R24 ;  /* 0x0000000d0f0c7224 */ /* 0x000fca00078e0218 */
[----:B------:R-:W-:-:S13]  /*4050*/  ISETP.GT.U32.AND P0, PT, R15, R12, PT ;  /* 0x0000000c0f00720c */ /* 0x000fda0003f04070 */
[----:B------:R-:W-:Y:S01]  /*4060*/  @!P0 IMAD.IADD R12, R12, 0x1, -R15 ;  /* 0x000000010c0c8824 */ /* 0x000fe200078e0a0f */
[----:B------:R-:W-:-:S04]  /*4070*/  ISETP.NE.AND P0, PT, R3, RZ, PT ;  /* 0x000000ff0300720c */ /* 0x000fc80003f05270 */
[----:B------:R-:W-:-:S13]  /*4080*/  ISETP.GT.U32.AND P2, PT, R15, R12, PT ;  /* 0x0000000c0f00720c */ /* 0x000fda0003f44070 */
[----:B------:R-:W-:-:S04]  /*4090*/  @!P2 IMAD.IADD R12, R12, 0x1, -R15 ;  /* 0x000000010c0ca824 */ /* 0x000fc800078e0a0f */
[----:B------:R-:W-:-:S04]  /*40a0*/  IMAD.MOV.U32 R11, RZ, RZ, R12 ;  /* 0x000000ffff0b7224 */ /* 0x000fc800078e000c */
[----:B------:R-:W-:Y:S01]  /*40b0*/  @!P3 IMAD.MOV R11, RZ, RZ, -R11 ;  /* 0x000000ffff0bb224 */ /* 0x000fe200078e0a0b */
[----:B------:R-:W-:-:S04]  /*40c0*/  @!P0 LOP3.LUT R11, RZ, R3, RZ, 0x33, !PT ;  /* 0x00000003ff0b8212 */ /* 0x000fc800078e33ff */
[----:B------:R-:W-:-:S04]  /*40d0*/  LOP3.LUT R12, R11, R3, RZ, 0xfc, !PT ;  /* 0x000000030b0c7212 */ /* 0x000fc800078efcff */
[----:B------:R-:W-:-:S04]  /*40e0*/  ISETP.GE.AND P0, PT, R12, RZ, PT ;  /* 0x000000ff0c00720c */ /* 0x000fc80003f06270 */
[----:B------:R-:W-:-:S13]  /*40f0*/  ISETP.EQ.OR P0, PT, R11, R2, !P0 ;  /* 0x000000020b00720c */ /* 0x000fda0004702670 */
[----:B------:R-:W-:Y:S05]  /*4100*/  @P0 BRA `(.L_x_95) ;  /* 0x0000001400400947 */ /* 0x000fea0003800000 */
[----:B------:R-:W0:Y:S01]  /*4110*/  LDC.64 R12, c[0x0][0x3b8] ;  /* 0x0000ee00ff0c7b82 */ /* 0x000e220000000a00 */
[----:B------:R-:W1:Y:S01]  /*4120*/  LDCU UR6, c[0x0][0x388] ;  /* 0x00007100ff0677ac */ /* 0x000e620008000800 */
[----:B0-----:R-:W-:-:S06]  /*4130*/  IMAD.WIDE R12, R11, 0x4, R12 ;  /* 0x000000040b0c7825 */ /* 0x001fcc00078e020c */
[----:B------:R-:W1:Y:S02]  /*4140*/  LDG.E R12, desc[UR4][R12.64] ;  /* 0x000000040c0c7981 */ /* 0x000e64000c1e1900 */
[----:B-1----:R-:W-:-:S13]  /*4150*/  ISETP.GE.AND P0, PT, R12, UR6, PT ;  /* 0x000000060c007c0c */ /* 0x002fda000bf06270 */
[----:B------:R-:W-:Y:S05]  /*4160*/  @P0 BRA `(.L_x_95) ;  /* 0x0000001400280947 */ /* 0x000fea0003800000 */
[----:B------:R-:W-:Y:S01]  /*4170*/  IMAD.IADD R39, R5, 0x1, -R4 ;  /* 0x0000000105277824 */ /* 0x000fe200078e0a04 */
[----:B------:R-:W-:Y:S01]  /*4180*/  BSSY.RECONVERGENT B0, `(.L_x_96) ;  /* 0x000012c000007945 */ /* 0x000fe20003800200 */
[----:B------:R-:W-:-:S03]  /*4190*/  IMAD.MOV.U32 R32, RZ, RZ, RZ ;  /* 0x000000ffff207224 */ /* 0x000fc600078e00ff */
[----:B------:R-:W-:-:S13]  /*41a0*/  ISETP.GE.AND P0, PT, R39, 0x1, PT ;  /* 0x000000012700780c */ /* 0x000fda0003f06270 */
[----:B------:R-:W-:Y:S05]  /*41b0*/  @!P0 BRA `(.L_x_97) ;  /* 0x0000001000a08947 */ /* 0x000fea0003800000 */
[----:B------:R-:W-:Y:S01]  /*41c0*/  VIADD R13, R11, 0xffffffc0 ;  /* 0xffffffc00b0d7836 */ /* 0x000fe20000000000 */
[----:B------:R-:W-:Y:S01]  /*41d0*/  BSSY.RECONVERGENT B3, `(.L_x_98) ;  /* 0x0000092000037945 */ /* 0x000fe20003800200 */
[----:B------:R-:W-:Y:S02]  /*41e0*/  IMAD.MOV.U32 R24, RZ, RZ, 0x1 ;  /* 0x00000001ff187424 */ /* 0x000fe400078e00ff */
[----:B------:R-:W-:Y:S02]  /*41f0*/  IMAD.MOV.U32 R14, RZ, RZ, RZ ;  /* 0x000000ffff0e7224 */ /* 0x000fe400078e00ff */
[----:B------:R-:W-:Y:S01]  /*4200*/  IMAD.MOV.U32 R32, RZ, RZ, RZ ;  /* 0x000000ffff207224 */ /* 0x000fe200078e00ff */
[CC--:B------:R-:W-:Y:S02]  /*4210*/  SHF.L.U64.HI R15, R24.reuse, R13.reuse, RZ ;  /* 0x0000000d180f7219 */ /* 0x0c0fe400000102ff */
[C---:B------:R-:W-:Y:S02]  /*4220*/  SHF.L.U32 R13, R24.reuse, R13, RZ ;  /* 0x0000000d180d7219 */ /* 0x040fe400000006ff */
[----:B------:R-:W-:-:S02]  /*4230*/  SHF.L.U64.HI R36, R24, R11, RZ ;  /* 0x0000000b18247219 */ /* 0x000fc400000102ff */
[----:B------:R-:W-:Y:S01]  /*4240*/  SHF.L.U32 R37, R24, R11, RZ ;  /* 0x0000000b18257219 */ /* 0x000fe200000006ff */
[----:B------:R-:W-:Y:S06]  /*4250*/  @P1 BRA `(.L_x_99) ;  /* 0x0000000800241947 */ /* 0x000fec0003800000 */
[----:B------:R-:W0:Y:S01]  /*4260*/  LDCU.128 UR8, c[0x0][0x3f0] ;  /* 0x00007e00ff0877ac */ /* 0x000e220008000c00 */
[----:B------:R-:W-:Y:S01]  /*4270*/  IMAD.MOV.U32 R24, RZ, RZ, 0x20 ;  /* 0x00000020ff187424 */ /* 0x000fe200078e00ff */
[----:B------:R-:W-:Y:S01]  /*4280*/  LOP3.LUT R39, R39, 0x7ffffff8, RZ, 0xc0, !PT ;  /* 0x7ffffff827277812 */ /* 0x000fe200078ec0ff */
[----:B------:R-:W-:Y:S01]  /*4290*/  IMAD.MOV.U32 R25, RZ, RZ, 0x0 ;  /* 0x00000000ff197424 */ /* 0x000fe200078e00ff */
[----:B------:R-:W-:Y:S01]  /*42a0*/  BSSY.RECONVERGENT B4, `(.L_x_100) ;  /* 0x0000082000047945 */ /* 0x000fe20003800200 */
[----:B------:R-:W-:Y:S02]  /*42b0*/  IMAD R27, R0, 0xb54, RZ ;  /* 0x00000b54001b7824 */ /* 0x000fe400078e02ff */
[----:B------:R-:W-:Y:S02]  /*42c0*/  IMAD.MOV.U32 R32, RZ, RZ, RZ ;  /* 0x000000ffff207224 */ /* 0x000fe400078e00ff */
[----:B------:R-:W-:-:S04]  /*42d0*/  IMAD.WIDE R24, R27, 0x8, R24 ;  /* 0x000000081b187825 */ /* 0x000fc800078e0218 */
[----:B------:R-:W-:Y:S01]  /*42e0*/  IMAD.MOV R39, RZ, RZ, -R39 ;  /* 0x000000ffff277224 */ /* 0x000fe200078e0a27 */
[C---:B0-----:R-:W-:Y:S02]  /*42f0*/  IADD3 R26, P0, PT, R24.reuse, UR8, RZ ;  /* 0x00000008181a7c10 */ /* 0x041fe4000ff1e0ff */
[----:B------:R-:W-:Y:S02]  /*4300*/  IADD3 R24, P2, PT, R24, UR10, RZ ;  /* 0x0000000a18187c10 */ /* 0x000fe4000ff5e0ff */
[C---:B------:R-:W-:Y:S02]  /*4310*/  IADD3.X R27, PT, PT, R25.reuse, UR9, RZ, P0, !PT ;  /* 0x00000009191b7c10 */ /* 0x040fe400087fe4ff */
[----:B------:R-:W-:-:S09]  /*4320*/  IADD3.X R25, PT, PT, R25, UR11, RZ, P2, !PT ;  /* 0x0000000b19197c10 */ /* 0x000fd200097fe4ff */
.L_x_101:
[----:B------:R-:W2:Y:S04]  /*4330*/  LDG.E.64 R42, desc[UR4][R26.64+-0x20] ;  /* 0xffffe0041a2a7981 */ /* 0x000ea8000c1e1b00 */
[----:B------:R-:W3:Y:S04]  /*4340*/  LDG.E.64 R34, desc[UR4][R24.64+-0x20] ;  /* 0xffffe00418227981 */ /* 0x000ee8000c1e1b00 */
[----:B------:R-:W4:Y:S04]  /*4350*/  LDG.E.64 R30, desc[UR4][R26.64+-0x18] ;  /* 0xffffe8041a1e7981 */ /* 0x000f28000c1e1b00 */
[----:B------:R-:W5:Y:S01]  /*4360*/  LDG.E.64 R28, desc[UR4][R24.64+-0x18] ;  /* 0xffffe804181c7981 */ /* 0x000f62000c1e1b00 */
[----:B------:R-:W-:-:S04]  /*4370*/  ISETP.GE.AND P0, PT, R11, 0x40, PT ;  /* 0x000000400b00780c */ /* 0x000fc80003f06270 */
[----:B------:R-:W-:Y:S02]  /*4380*/  SEL R40, R37, RZ, !P0 ;  /* 0x000000ff25287207 */ /* 0x000fe40004000000 */
[----:B------:R-:W-:Y:S02]  /*4390*/  SEL R38, R36, RZ, !P0 ;  /* 0x000000ff24267207 */ /* 0x000fe40004000000 */
[----:B------:R-:W-:Y:S02]  /*43a0*/  SEL R14, R13, RZ, P0 ;  /* 0x000000ff0d0e7207 */ /* 0x000fe40000000000 */
[----:B------:R-:W-:Y:S02]  /*43b0*/  SEL R41, R15, RZ, P0 ;  /* 0x000000ff0f297207 */ /* 0x000fe40000000000 */
[----:B--2---:R-:W-:Y:S02]  /*43c0*/  LOP3.LUT R33, R42, R40, RZ, 0xfc, !PT ;  /* 0x000000282a217212 */ /* 0x004fe400078efcff */
[----:B------:R-:W-:-:S02]  /*43d0*/  LOP3.LUT R43, R43, R38, RZ, 0xfc, !PT ;  /* 0x000000262b2b7212 */ /* 0x000fc400078efcff */
[----:B---3--:R-:W-:Y:S02]  /*43e0*/  LOP3.LUT R42, R34, R14, RZ, 0xfc, !PT ;  /* 0x0000000e222a7212 */ /* 0x008fe400078efcff */
[----:B------:R-:W-:Y:S01]  /*43f0*/  LOP3.LUT R45, R35, R41, RZ, 0xfc, !PT ;  /* 0x00000029232d7212 */ /* 0x000fe200078efcff */
[----:B------:R-:W-:Y:S01]  /*4400*/  POPC R33, R33 ;  /* 0x0000002100217309 */ /* 0x000fe20000000000 */
[----:B----4-:R-:W-:Y:S02]  /*4410*/  LOP3.LUT R44, R30, R40, RZ, 0xfc, !PT ;  /* 0x000000281e2c7212 */ /* 0x010fe400078efcff */
[----:B------:R-:W-:Y:S02]  /*4420*/  LOP3.LUT R30, R31, R38, RZ, 0xfc, !PT ;  /* 0x000000261f1e7212 */ /* 0x000fe400078efcff */
[----:B-----5:R-:W-:-:S03]  /*4430*/  LOP3.LUT R28, R28, R14, RZ, 0xfc, !PT ;  /* 0x0000000e1c1c7212 */ /* 0x020fc600078efcff */
[----:B------:R0:W1:Y:S08]  /*4440*/  POPC R34, R43 ;  /* 0x0000002b00227309 */ /* 0x0000700000000000 */
[----:B------:R-:W-:Y:S01]  /*4450*/  POPC R42, R42 ;  /* 0x0000002a002a7309 */ /* 0x000fe20000000000 */
[----:B0-----:R-:W-:Y:S01]  /*4460*/  LOP3.LUT R43, R29, R41, RZ, 0xfc, !PT ;  /* 0x000000291d2b7212 */ /* 0x001fe200078efcff */
[----:B-1----:R-:W-:-:S06]  /*4470*/  IMAD.IADD R35, R33, 0x1, R34 ;  /* 0x0000000121237824 */ /* 0x002fcc00078e0222 */
[----:B------:R-:W0:Y:S08]  /*4480*/  POPC R45, R45 ;  /* 0x0000002d002d7309 */ /* 0x000e300000000000 */
[----:B------:R-:W-:Y:S01]  /*4490*/  POPC R44, R44 ;  /* 0x0000002c002c7309 */ /* 0x000fe20000000000 */
[----:B0-----:R-:W-:-:S07]  /*44a0*/  IADD3 R33, PT, PT, R35, R42, R45 ;  /* 0x0000002a23217210 */ /* 0x001fce0007ffe02d */
[----:B------:R-:W0:Y:S01]  /*44b0*/  POPC R31, R30 ;  /* 0x0000001e001f7309 */ /* 0x000e220000000000 */
[----:B------:R-:W2:Y:S07]  /*44c0*/  LDG.E.64 R34, desc[UR4][R26.64+-0x10] ;  /* 0xfffff0041a227981 */ /* 0x000eae000c1e1b00 */
[----:B------:R-:W-:Y:S01]  /*44d0*/  POPC R28, R28 ;  /* 0x0000001c001c7309 */ /* 0x000fe20000000000 */
[----:B0-----:R-:W-:-:S07]  /*44e0*/  IMAD.IADD R29, R44, 0x1, R31 ;  /* 0x000000012c1d7824 */ /* 0x001fce00078e021f */
[----:B------:R-:W0:Y:S01]  /*44f0*/  POPC R42, R43 ;  /* 0x0000002b002a7309 */ /* 0x000e220000000000 */
[----:B------:R-:W3:Y:S01]  /*4500*/  LDG.E.64 R30, desc[UR4][R24.64+-0x10] ;  /* 0xfffff004181e7981 */ /* 0x000ee2000c1e1b00 */
[----:B0-----:R-:W-:-:S03]  /*4510*/  IADD3 R42, PT, PT, R29, R28, R42 ;  /* 0x0000001c1d2a7210 */ /* 0x001fc60007ffe02a */
[----:B------:R-:W4:Y:S01]  /*4520*/  LDG.E.64 R28, desc[UR4][R26.64+-0x8] ;  /* 0xfffff8041a1c7981 */ /* 0x000f22000c1e1b00 */
[----:B------:R-:W-:Y:S02]  /*4530*/  VIMNMX.U32 R33, PT, PT, R33, 0x1, !PT ;  /* 0x0000000121217848 */ /* 0x000fe40007fe0000 */
[----:B------:R-:W-:-:S04]  /*4540*/  VIMNMX.U32 R42, PT, PT, R42, 0x1, !PT ;  /* 0x000000012a2a7848 */ /* 0x000fc80007fe0000 */
[----:B------:R-:W-:Y:S02]  /*4550*/  IADD3 R42, PT, PT, R42, R33, R32 ;  /* 0x000000212a2a7210 */ /* 0x000fe40007ffe020 */
[----:B------:R-:W5:Y:S01]  /*4560*/  LDG.E.64 R32, desc[UR4][R24.64+-0x8] ;  /* 0xfffff80418207981 */ /* 0x000f62000c1e1b00 */
[----:B--2---:R-:W-:Y:S02]  /*4570*/  LOP3.LUT R44, R34, R40, RZ, 0xfc, !PT ;  /* 0x00000028222c7212 */ /* 0x004fe400078efcff */
[----:B------:R-:W-:-:S04]  /*4580*/  LOP3.LUT R45, R35, R38, RZ, 0xfc, !PT ;  /* 0x00000026232d7212 */ /* 0x000fc800078efcff */
[----:B------:R-:W-:Y:S01]  /*4590*/  POPC R44, R44 ;  /* 0x0000002c002c7309 */ /* 0x000fe20000000000 */
[----:B---3--:R-:W-:-:S07]  /*45a0*/  LOP3.LUT R34, R31, R41, RZ, 0xfc, !PT ;  /* 0x000000291f227212 */ /* 0x008fce00078efcff */
[----:B------:R-:W0:Y:S01]  /*45b0*/  POPC R31, R45 ;  /* 0x0000002d001f7309 */ /* 0x000e220000000000 */
[----:B------:R-:W-:-:S07]  /*45c0*/  LOP3.LUT R35, R30, R14, RZ, 0xfc, !PT ;  /* 0x0000000e1e237212 */ /* 0x000fce00078efcff */
[----:B------:R-:W-:Y:S08]  /*45d0*/  POPC R43, R35 ;  /* 0x00000023002b7309 */ /* 0x000ff00000000000 */
[----:B------:R-:W1:Y:S01]  /*45e0*/  POPC R34, R34 ;  /* 0x0000002200227309 */ /* 0x000e620000000000 */
[----:B0-----:R-:W-:Y:S01]  /*45f0*/  IMAD.IADD R31, R44, 0x1, R31 ;  /* 0x000000012c1f7824 */ /* 0x001fe200078e021f */
[----:B----4-:R-:W-:-:S02]  /*4600*/  LOP3.LUT R45, R28, R40, RZ, 0xfc, !PT ;  /* 0x000000281c2d7212 */ /* 0x010fc400078efcff */
[----:B------:R-:W-:Y:S02]  /*4610*/  LOP3.LUT R28, R29, R38, RZ, 0xfc, !PT ;  /* 0x000000261d1c7212 */ /* 0x000fe400078efcff */
[----:B-1----:R-:W-:Y:S02]  /*4620*/  IADD3 R43, PT, PT, R31, R43, R34 ;  /* 0x0000002b1f2b7210 */ /* 0x002fe40007ffe022 */
[----:B------:R0:W-:Y:S01]  /*4630*/  POPC R31, R28 ;  /* 0x0000001c001f7309 */ /* 0x0001e20000000000 */
[----:B------:R-:W2:Y:S04]  /*4640*/  LDG.E.64 R34, desc[UR4][R24.64] ;  /* 0x0000000418227981 */ /* 0x000ea8000c1e1b00 */
[----:B0-----:R-:W3:Y:S03]  /*4650*/  LDG.E.64 R28, desc[UR4][R26.64] ;  /* 0x000000041a1c7981 */ /* 0x001ee6000c1e1b00 */
[----:B------:R-:W0:Y:S02]  /*4660*/  POPC R30, R45 ;  /* 0x0000002d001e7309 */ /* 0x000e240000000000 */
[----:B0-----:R-:W-:Y:S01]  /*4670*/  IMAD.IADD R30, R30, 0x1, R31 ;  /* 0x000000011e1e7824 */ /* 0x001fe200078e021f */
[----:B-----5:R-:W-:-:S02]  /*4680*/  LOP3.LUT R31, R32, R14, RZ, 0xfc, !PT ;  /* 0x0000000e201f7212 */ /* 0x020fc400078efcff */
[----:B------:R-:W-:-:S04]  /*4690*/  LOP3.LUT R32, R33, R41, RZ, 0xfc, !PT ;  /* 0x0000002921207212 */ /* 0x000fc800078efcff */
[----:B------:R-:W-:Y:S08]  /*46a0*/  POPC R31, R31 ;  /* 0x0000001f001f7309 */ /* 0x000ff00000000000 */
[----:B------:R0:W1:Y:S02]  /*46b0*/  POPC R44, R32 ;  /* 0x00000020002c7309 */ /* 0x0000640000000000 */
[----:B0-----:R-:W4:Y:S01]  /*46c0*/  LDG.E.64 R32, desc[UR4][R26.64+0x8] ;  /* 0x000008041a207981 */ /* 0x001f22000c1e1b00 */
[----:B-1----:R-:W-:-:S03]  /*46d0*/  IADD3 R44, PT, PT, R30, R31, R44 ;  /* 0x0000001f1e2c7210 */ /* 0x002fc60007ffe02c */
[----:B------:R-:W5:Y:S01]  /*46e0*/  LDG.E.64 R30, desc[UR4][R24.64+0x8] ;  /* 0x00000804181e7981 */ /* 0x000f62000c1e1b00 */
[----:B------:R-:W-:Y:S02]  /*46f0*/  VIMNMX.U32 R43, PT, PT, R43, 0x1, !PT ;  /* 0x000000012b2b7848 */ /* 0x000fe40007fe0000 */
[----:B------:R-:W-:-:S04]  /*4700*/  VIMNMX.U32 R44, PT, PT, R44, 0x1, !PT ;  /* 0x000000012c2c7848 */ /* 0x000fc80007fe0000 */
[----:B------:R-:W-:Y:S02]  /*4710*/  IADD3 R44, PT, PT, R44, R42, R43 ;  /* 0x0000002a2c2c7210 */ /* 0x000fe40007ffe02b */
[----:B------:R-:W5:Y:S01]  /*4720*/  LDG.E.64 R42, desc[UR4][R26.64+0x10] ;  /* 0x000010041a2a7981 */ /* 0x000f62000c1e1b00 */
[----:B---3--:R-:W-:Y:S02]  /*4730*/  LOP3.LUT R29, R29, R38, RZ, 0xfc, !PT ;  /* 0x000000261d1d7212 */ /* 0x008fe400078efcff */
[----:B------:R-:W-:-:S04]  /*4740*/  LOP3.LUT R45, R28, R40, RZ, 0xfc, !PT ;  /* 0x000000281c2d7212 */ /* 0x000fc800078efcff */
[----:B------:R-:W-:Y:S08]  /*4750*/  POPC R28, R45 ;  /* 0x0000002d001c7309 */ /* 0x000ff00000000000 */
[----:B------:R-:W0:Y:S02]  /*4760*/  POPC R29, R29 ;  /* 0x0000001d001d7309 */ /* 0x000e240000000000 */
[----:B0-----:R-:W-:Y:S01]  /*4770*/  IMAD.IADD R28, R28, 0x1, R29 ;  /* 0x000000011c1c7824 */ /* 0x001fe200078e021d */
[----:B--2---:R-:W-:-:S02]  /*4780*/  LOP3.LUT R29, R34, R14, RZ, 0xfc, !PT ;  /* 0x0000000e221d7212 */ /* 0x004fc400078efcff */
[----:B------:R-:W-:-:S04]  /*4790*/  LOP3.LUT R34, R35, R41, RZ, 0xfc, !PT ;  /* 0x0000002923227212 */ /* 0x000fc800078efcff */
[----:B------:R-:W-:Y:S08]  /*47a0*/  POPC R29, R29 ;  /* 0x0000001d001d7309 */ /* 0x000ff00000000000 */
[----:B------:R-:W0:Y:S01]  /*47b0*/  POPC R34, R34 ;  /* 0x0000002200227309 */ /* 0x000e220000000000 */
[----:B----4-:R-:W-:Y:S02]  /*47c0*/  LOP3.LUT R32, R32, R40, RZ, 0xfc, !PT ;  /* 0x0000002820207212 */ /* 0x010fe400078efcff */
[----:B-----5:R-:W-:-:S02]  /*47d0*/  LOP3.LUT R45, R30, R14, RZ, 0xfc, !PT ;  /* 0x0000000e1e2d7212 */ /* 0x020fc400078efcff */
[----:B------:R-:W-:Y:S02]  /*47e0*/  LOP3.LUT R30, R31, R41, RZ, 0xfc, !PT ;  /* 0x000000291f1e7212 */ /* 0x000fe400078efcff */
[----:B0-----:R-:W-:Y:S02]  /*47f0*/  IADD3 R34, PT, PT, R28, R29, R34 ;  /* 0x0000001d1c227210 */ /* 0x001fe40007ffe022 */
[----:B------:R-:W-:Y:S01]  /*4800*/  LOP3.LUT R29, R33, R38, RZ, 0xfc, !PT ;  /* 0x00000026211d7212 */ /* 0x000fe200078efcff */
[----:B------:R0:W-:Y:S08]  /*4810*/  POPC R28, R32 ;  /* 0x00000020001c7309 */ /* 0x0001f00000000000 */
[----:B------:R-:W1:Y:S01]  /*4820*/  POPC R29, R29 ;  /* 0x0000001d001d7309 */ /* 0x000e620000000000 */
[----:B0-----:R-:W2:Y:S07]  /*4830*/  LDG.E.64 R32, desc[UR4][R24.64+0x10] ;  /* 0x0000100418207981 */ /* 0x001eae000c1e1b00 */
[----:B------:R-:W-:Y:S08]  /*4840*/  POPC R35, R45 ;  /* 0x0000002d00237309 */ /* 0x000ff00000000000 */
[----:B------:R-:W0:Y:S01]  /*4850*/  POPC R30, R30 ;  /* 0x0000001e001e7309 */ /* 0x000e220000000000 */
[----:B-1----:R-:W-:-:S05]  /*4860*/  IMAD.IADD R28, R28, 0x1, R29 ;  /* 0x000000011c1c7824 */ /* 0x002fca00078e021d */
[----:B0-----:R-:W-:Y:S02]  /*4870*/  IADD3 R35, PT, PT, R28, R35, R30 ;  /* 0x000000231c237210 */ /* 0x001fe40007ffe01e */
[----:B------:R0:W3:Y:S04]  /*4880*/  LDG.E.64 R30, desc[UR4][R26.64+0x18] ;  /* 0x000018041a1e7981 */ /* 0x0000e8000c1e1b00 */
[----:B------:R1:W4:Y:S01]  /*4890*/  LDG.E.64 R28, desc[UR4][R24.64+0x18] ;  /* 0x00001804181c7981 */ /* 0x000322000c1e1b00 */
[----:B------:R-:W-:Y:S02]  /*48a0*/  LOP3.LUT R42, R42, R40, RZ, 0xfc, !PT ;  /* 0x000000282a2a7212 */ /* 0x000fe400078efcff */
[----:B------:R-:W-:-:S04]  /*48b0*/  LOP3.LUT R43, R43, R38, RZ, 0xfc, !PT ;  /* 0x000000262b2b7212 */ /* 0x000fc800078efcff */
[----:B------:R-:W-:Y:S08]  /*48c0*/  POPC R42, R42 ;  /* 0x0000002a002a7309 */ /* 0x000ff00000000000 */
[----:B------:R-:W5:Y:S01]  /*48d0*/  POPC R43, R43 ;  /* 0x0000002b002b7309 */ /* 0x000f620000000000 */
[----:B------:R-:W-:Y:S01]  /*48e0*/  VIADD R39, R39, 0x8 ;  /* 0x0000000827277836 */ /* 0x000fe20000000000 */
[----:B------:R-:W-:-:S04]  /*48f0*/  VIMNMX.U32 R35, PT, PT, R35, 0x1, !PT ;  /* 0x0000000123237848 */ /* 0x000fc80007fe0000 */
[----:B------:R-:W-:Y:S02]  /*4900*/  ISETP.NE.AND P0, PT, R39, RZ, PT ;  /* 0x000000ff2700720c */ /* 0x000fe40003f05270 */
[----:B0-----:R-:W-:Y:S02]  /*4910*/  IADD3 R26, P2, PT, R26, 0x40, RZ ;  /* 0x000000401a1a7810 */ /* 0x001fe40007f5e0ff */
[----:B-1----:R-:W-:-:S03]  /*4920*/  IADD3 R24, P3, PT, R24, 0x40, RZ ;  /* 0x0000004018187810 */ /* 0x002fc60007f7e0ff */
[----:B------:R-:W-:Y:S02]  /*4930*/  IMAD.X R27, RZ, RZ, R27, P2 ;  /* 0x000000ffff1b7224 */ /* 0x000fe400010e061b */
[----:B------:R-:W-:Y:S01]  /*4940*/  IMAD.X R25, RZ, RZ, R25, P3 ;  /* 0x000000ffff197224 */ /* 0x000fe200018e0619 */
[----:B---3--:R-:W-:Y:S02]  /*4950*/  LOP3.LUT R40, R30, R40, RZ, 0xfc, !PT ;  /* 0x000000281e287212 */ /* 0x008fe400078efcff */
[----:B------:R-:W-:Y:S02]  /*4960*/  LOP3.LUT R31, R31, R38, RZ, 0xfc, !PT ;  /* 0x000000261f1f7212 */ /* 0x000fe400078efcff */
[----:B--2---:R-:W-:Y:S02]  /*4970*/  LOP3.LUT R30, R32, R14, RZ, 0xfc, !PT ;  /* 0x0000000e201e7212 */ /* 0x004fe400078efcff */
[-C--:B----4-:R-:W-:Y:S01]  /*4980*/  LOP3.LUT R38, R29, R41.reuse, RZ, 0xfc, !PT ;  /* 0x000000291d267212 */ /* 0x090fe200078efcff */
[----:B------:R-:W-:Y:S01]  /*4990*/  POPC R40, R40 ;  /* 0x0000002800287309 */ /* 0x000fe20000000000 */
[----:B------:R-:W-:-:S02]  /*49a0*/  LOP3.LUT R32, R33, R41, RZ, 0xfc, !PT ;  /* 0x0000002921207212 */ /* 0x000fc400078efcff */
[----:B------:R-:W-:-:S05]  /*49b0*/  LOP3.LUT R45, R28, R14, RZ, 0xfc, !PT ;  /* 0x0000000e1c2d7212 */ /* 0x000fca00078efcff */
[----:B------:R-:W0:Y:S08]  /*49c0*/  POPC R31, R31 ;  /* 0x0000001f001f7309 */ /* 0x000e300000000000 */
[----:B------:R-:W-:Y:S08]  /*49d0*/  POPC R30, R30 ;  /* 0x0000001e001e7309 */ /* 0x000ff00000000000 */
[----:B------:R-:W1:Y:S08]  /*49e0*/  POPC R33, R32 ;  /* 0x0000002000217309 */ /* 0x000e700000000000 */
[----:B------:R-:W-:Y:S08]  /*49f0*/  POPC R14, R45 ;  /* 0x0000002d000e7309 */ /* 0x000ff00000000000 */
[----:B------:R-:W2:Y:S01]  /*4a00*/  POPC R38, R38 ;  /* 0x0000002600267309 */ /* 0x000ea20000000000 */
[----:B-----5:R-:W-:-:S02]  /*4a10*/  IMAD.IADD R28, R42, 0x1, R43 ;  /* 0x000000012a1c7824 */ /* 0x020fc400078e022b */
[----:B0-----:R-:W-:Y:S01]  /*4a20*/  IMAD.IADD R41, R40, 0x1, R31 ;  /* 0x0000000128297824 */ /* 0x001fe200078e021f */
[----:B------:R-:W-:Y:S02]  /*4a30*/  VIMNMX.U32 R29, PT, PT, R34, 0x1, !PT ;  /* 0x00000001221d7848 */ /* 0x000fe40007fe0000 */
[----:B-1----:R-:W-:Y:S02]  /*4a40*/  IADD3 R28, PT, PT, R28, R30, R33 ;  /* 0x0000001e1c1c7210 */ /* 0x002fe40007ffe021 */
[----:B------:R-:W-:Y:S02]  /*4a50*/  IADD3 R29, PT, PT, R35, R44, R29 ;  /* 0x0000002c231d7210 */ /* 0x000fe40007ffe01d */
[----:B------:R-:W-:Y:S02]  /*4a60*/  VIMNMX.U32 R28, PT, PT, R28, 0x1, !PT ;  /* 0x000000011c1c7848 */ /* 0x000fe40007fe0000 */
[----:B--2---:R-:W-:-:S04]  /*4a70*/  IADD3 R14, PT, PT, R41, R14, R38 ;  /* 0x0000000e290e7210 */ /* 0x004fc80007ffe026 */
[----:B------:R-:W-:-:S04]  /*4a80*/  VIMNMX.U32 R14, PT, PT, R14, 0x1, !PT ;  /* 0x000000010e0e7848 */ /* 0x000fc80007fe0000 */
[----:B------:R-:W-:-:S05]  /*4a90*/  IADD3 R14, PT, PT, R14, R29, R28 ;  /* 0x0000001d0e0e7210 */ /* 0x000fca0007ffe01c */
[----:B------:R-:W-:Y:S01]  /*4aa0*/  VIADD R32, R14, 0xfffffff8 ;  /* 0xfffffff80e207836 */ /* 0x000fe20000000000 */
[----:B------:R-:W-:Y:S06]  /*4ab0*/  @P0 BRA `(.L_x_101) ;  /* 0xfffffff8001c0947 */ /* 0x000fec000383ffff */
[----:B------:R-:W-:Y:S05]  /*4ac0*/  BSYNC.RECONVERGENT B4 ;  /* 0x0000000000047941 */ /* 0x000fea0003800200 */
.L_x_100:
[----:B------:R-:W-:-:S05]  /*4ad0*/  IMAD.IADD R14, R5, 0x1, -R4 ;  /* 0x00000001050e7824 */ /* 0x000fca00078e0a04 */
[----:B------:R-:W-:-:S07]  /*4ae0*/  LOP3.LUT R14, R14, 0x7ffffff8, RZ, 0xc0, !PT ;  /* 0x7ffffff80e0e7812 */ /* 0x000fce00078ec0ff */
.L_x_99:
[----:B------:R-:W-:Y:S05]  /*4af0*/  BSYNC.RECONVERGENT B3 ;  /* 0x0000000000037941 */ /* 0x000fea0003800200 */
.L_x_98:
[----:B------:R-:W-:-:S05]  /*4b00*/  IMAD.IADD R24, R5, 0x1, -R4 ;  /* 0x0000000105187824 */ /* 0x000fca00078e0a04 */
[----:B------:R-:W-:-:S04]  /*4b10*/  LOP3.LUT R24, R24, 0x7, RZ, 0xc0, !PT ;  /* 0x0000000718187812 */ /* 0x000fc800078ec0ff */
[----:B------:R-:W-:-:S13]  /*4b20*/  ISETP.NE.AND P0, PT, R24, RZ, PT ;  /* 0x000000ff1800720c */ /* 0x000fda0003f05270 */
[----:B------:R-:W-:Y:S05]  /*4b30*/  @!P0 BRA `(.L_x_97) ;  /* 0x0000000800408947 */ /* 0x000fea0003800000 */
[----:B------:R-:W-:Y:S01]  /*4b40*/  VIADD R24, R24, 0xffffffff ;  /* 0xffffffff18187836 */ /* 0x000fe20000000000 */
[----:B------:R-:W-:Y:S04]  /*4b50*/  BSSY.RECONVERGENT B3, `(.L_x_102) ;  /* 0x0000045000037945 */ /* 0x000fe80003800200 */
[----:B------:R-:W-:-:S13]  /*4b60*/  ISETP.GE.U32.AND P0, PT, R24, 0x3, PT ;  /* 0x000000031800780c */ /* 0x000fda0003f06070 */
[----:B------:R-:W-:Y:S05]  /*4b70*/  @!P0 BRA `(.L_x_103) ;  /* 0x0000000400088947 */ /* 0x000fea0003800000 */
[----:B------:R-:W-:-:S05]  /*4b80*/  IMAD.WIDE.U32 R30, R14, 0x8, R20 ;  /* 0x000000080e1e7825 */ /* 0x000fca00078e0014 */
[----:B------:R-:W2:Y:S01]  /*4b90*/  LDG.E.64 R24, desc[UR4][R30.64] ;  /* 0x000000041e187981 */ /* 0x000ea2000c1e1b00 */
[----:B------:R-:W-:-:S04]  /*4ba0*/  IMAD.WIDE.U32 R28, R14, 0x8, R22 ;  /* 0x000000080e1c7825 */ /* 0x000fc800078e0016 */
[----:B------:R-:W-:Y:S01]  /*4bb0*/  IMAD.MOV.U32 R34, RZ, RZ, 0x1 ;  /* 0x00000001ff227424 */ /* 0x000fe200078e00ff */
[----:B------:R-:W3:Y:S01]  /*4bc0*/  LDG.E.64 R26, desc[UR4][R28.64+0x8] ;  /* 0x000008041c1a7981 */ /* 0x000ee2000c1e1b00 */
[----:B------:R-:W-:-:S03]  /*4bd0*/  ISETP.GE.AND P0, PT, R11, 0x40, PT ;  /* 0x000000400b00780c */ /* 0x000fc60003f06270 */
[CC--:B------:R-:W-:Y:S01]  /*4be0*/  SHF.L.U32 R33, R34.reuse, R11.reuse, RZ ;  /* 0x0000000b22217219 */ /* 0x0c0fe200000006ff */
[----:B------:R-:W4:Y:S01]  /*4bf0*/  LDG.E.64 R40, desc[UR4][R28.64] ;  /* 0x000000041c287981 */ /* 0x000f22000c1e1b00 */
[----:B------:R-:W-:Y:S02]  /*4c00*/  SHF.L.U64.HI R34, R34, R11, RZ ;  /* 0x0000000b22227219 */ /* 0x000fe400000102ff */
[----:B------:R-:W-:Y:S01]  /*4c10*/  SEL R33, R33, RZ, !P0 ;  /* 0x000000ff21217207 */ /* 0x000fe20004000000 */
[----:B------:R-:W5:Y:S01]  /*4c20*/  LDG.E.64 R36, desc[UR4][R30.64+0x8] ;  /* 0x000008041e247981 */ /* 0x000f62000c1e1b00 */
[----:B------:R-:W-:Y:S02]  /*4c30*/  SEL R34, R34, RZ, !P0 ;  /* 0x000000ff22227207 */ /* 0x000fe40004000000 */
[----:B------:R-:W-:Y:S02]  /*4c40*/  SEL R38, R13, RZ, P0 ;  /* 0x000000ff0d267207 */ /* 0x000fe40000000000 */
[----:B------:R-:W-:-:S02]  /*4c50*/  SEL R39, R15, RZ, P0 ;  /* 0x000000ff0f277207 */ /* 0x000fc40000000000 */
[----:B--2---:R-:W-:Y:S02]  /*4c60*/  LOP3.LUT R42, R24, R33, RZ, 0xfc, !PT ;  /* 0x00000021182a7212 */ /* 0x004fe400078efcff */
[----:B------:R-:W-:Y:S02]  /*4c70*/  LOP3.LUT R43, R25, R34, RZ, 0xfc, !PT ;  /* 0x00000022192b7212 */ /* 0x000fe400078efcff */
[----:B------:R3:W-:Y:S08]  /*4c80*/  POPC R35, R42 ;  /* 0x0000002a00237309 */ /* 0x0007f00000000000 */
[----:B------:R0:W1:Y:S01]  /*4c90*/  POPC R24, R43 ;  /* 0x0000002b00187309 */ /* 0x0000620000000000 */
[----:B---3--:R-:W-:-:S02]  /*4ca0*/  LOP3.LUT R42, R26, R38, RZ, 0xfc, !PT ;  /* 0x000000261a2a7212 */ /* 0x008fc400078efcff */
[----:B0-----:R-:W-:Y:S02]  /*4cb0*/  LOP3.LUT R43, R27, R39, RZ, 0xfc, !PT ;  /* 0x000000271b2b7212 */ /* 0x001fe400078efcff */
[----:B------:R-:W2:Y:S01]  /*4cc0*/  LDG.E.64 R26, desc[UR4][R30.64+0x10] ;  /* 0x000010041e1a7981 */ /* 0x000ea2000c1e1b00 */
[----:B-1----:R-:W-:-:S03]  /*4cd0*/  IMAD.IADD R35, R35, 0x1, R24 ;  /* 0x0000000123237824 */ /* 0x002fc600078e0218 */
[----:B------:R-:W3:Y:S04]  /*4ce0*/  LDG.E.64 R24, desc[UR4][R28.64+0x10] ;  /* 0x000010041c187981 */ /* 0x000ee8000c1e1b00 */
[----:B------:R-:W2:Y:S04]  /*4cf0*/  LDG.E.64 R30, desc[UR4][R30.64+0x18] ;  /* 0x000018041e1e7981 */ /* 0x000ea8000c1e1b00 */
[----:B------:R-:W2:Y:S01]  /*4d00*/  LDG.E.64 R28, desc[UR4][R28.64+0x18] ;  /* 0x000018041c1c7981 */ /* 0x000ea2000c1e1b00 */
[----:B----4-:R-:W-:Y:S02]  /*4d10*/  LOP3.LUT R40, R40, R38, RZ, 0xfc, !PT ;  /* 0x0000002628287212 */ /* 0x010fe400078efcff */
[----:B-----5:R-:W-:-:S02]  /*4d20*/  LOP3.LUT R36, R36, R33, RZ, 0xfc, !PT ;  /* 0x0000002124247212 */ /* 0x020fc400078efcff */
[----:B------:R-:W-:Y:S02]  /*4d30*/  LOP3.LUT R37, R37, R34, RZ, 0xfc, !PT ;  /* 0x0000002225257212 */ /* 0x000fe400078efcff */
[----:B------:R-:W-:Y:S02]  /*4d40*/  LOP3.LUT R41, R41, R39, RZ, 0xfc, !PT ;  /* 0x0000002729297212 */ /* 0x000fe400078efcff */
[----:B------:R-:W-:Y:S08]  /*4d50*/  POPC R36, R36 ;  /* 0x0000002400247309 */ /* 0x000ff00000000000 */
[----:B------:R-:W0:Y:S08]  /*4d60*/  POPC R37, R37 ;  /* 0x0000002500257309 */ /* 0x000e300000000000 */
[----:B------:R-:W-:Y:S08]  /*4d70*/  POPC R40, R40 ;  /* 0x0000002800287309 */ /* 0x000ff00000000000 */
[----:B------:R-:W1:Y:S08]  /*4d80*/  POPC R41, R41 ;  /* 0x0000002900297309 */ /* 0x000e700000000000 */
[----:B------:R-:W-:Y:S08]  /*4d90*/  POPC R42, R42 ;  /* 0x0000002a002a7309 */ /* 0x000ff00000000000 */
[----:B------:R-:W4:Y:S01]  /*4da0*/  POPC R43, R43 ;  /* 0x0000002b002b7309 */ /* 0x000f220000000000 */
[----:B0-----:R-:W-:Y:S01]  /*4db0*/  IMAD.IADD R36, R36, 0x1, R37 ;  /* 0x0000000124247824 */ /* 0x001fe200078e0225 */
[----:B-1----:R-:W-:-:S04]  /*4dc0*/  IADD3 R35, PT, PT, R35, R40, R41 ;  /* 0x0000002823237210 */ /* 0x002fc80007ffe029 */
[----:B------:R-:W-:Y:S02]  /*4dd0*/  VIMNMX.U32 R35, PT, PT, R35, 0x1, !PT ;  /* 0x0000000123237848 */ /* 0x000fe40007fe0000 */
[----:B----4-:R-:W-:-:S04]  /*4de0*/  IADD3 R36, PT, PT, R36, R42, R43 ;  /* 0x0000002a24247210 */ /* 0x010fc80007ffe02b */
[----:B------:R-:W-:-:S04]  /*4df0*/  VIMNMX.U32 R36, PT, PT, R36, 0x1, !PT ;  /* 0x0000000124247848 */ /* 0x000fc80007fe0000 */
[----:B------:R-:W-:Y:S01]  /*4e00*/  IADD3 R35, PT, PT, R36, R35, R32 ;  /* 0x0000002324237210 */ /* 0x000fe20007ffe020 */
[----:B------:R-:W-:Y:S01]  /*4e10*/  VIADD R14, R14, 0x4 ;  /* 0x000000040e0e7836 */ /* 0x000fe20000000000 */
[----:B---3--:R-:W-:Y:S02]  /*4e20*/  LOP3.LUT R24, R24, R38, RZ, 0xfc, !PT ;  /* 0x0000002618187212 */ /* 0x008fe400078efcff */
[-C--:B------:R-:W-:Y:S02]  /*4e30*/  LOP3.LUT R25, R25, R39.reuse, RZ, 0xfc, !PT ;  /* 0x0000002719197212 */ /* 0x080fe400078efcff */
[----:B--2---:R-:W-:Y:S02]  /*4e40*/  LOP3.LUT R27, R27, R34, RZ, 0xfc, !PT ;  /* 0x000000221b1b7212 */ /* 0x004fe400078efcff */
[----:B------:R-:W-:Y:S02]  /*4e50*/  LOP3.LUT R38, R28, R38, RZ, 0xfc, !PT ;  /* 0x000000261c267212 */ /* 0x000fe400078efcff */
[----:B------:R-:W-:-:S02]  /*4e60*/  LOP3.LUT R28, R29, R39, RZ, 0xfc, !PT ;  /* 0x000000271d1c7212 */ /* 0x000fc400078efcff */
[-C--:B------:R-:W-:Y:S02]  /*4e70*/  LOP3.LUT R39, R26, R33.reuse, RZ, 0xfc, !PT ;  /* 0x000000211a277212 */ /* 0x080fe400078efcff */
[----:B------:R-:W-:Y:S02]  /*4e80*/  LOP3.LUT R33, R30, R33, RZ, 0xfc, !PT ;  /* 0x000000211e217212 */ /* 0x000fe400078efcff */
[----:B------:R-:W-:Y:S01]  /*4e90*/  LOP3.LUT R30, R31, R34, RZ, 0xfc, !PT ;  /* 0x000000221f1e7212 */ /* 0x000fe200078efcff */
[----:B------:R-:W-:Y:S08]  /*4ea0*/  POPC R26, R39 ;  /* 0x00000027001a7309 */ /* 0x000ff00000000000 */
[----:B------:R-:W0:Y:S08]  /*4eb0*/  POPC R27, R27 ;  /* 0x0000001b001b7309 */ /* 0x000e300000000000 */
[----:B------:R-:W-:Y:S08]  /*4ec0*/  POPC R29, R33 ;  /* 0x00000021001d7309 */ /* 0x000ff00000000000 */
[----:B------:R-:W1:Y:S08]  /*4ed0*/  POPC R30, R30 ;  /* 0x0000001e001e7309 */ /* 0x000e700000000000 */
[----:B------:R-:W-:Y:S08]  /*4ee0*/  POPC R24, R24 ;  /* 0x0000001800187309 */ /* 0x000ff00000000000 */
[----:B------:R-:W2:Y:S08]  /*4ef0*/  POPC R25, R25 ;  /* 0x0000001900197309 */ /* 0x000eb00000000000 */
[----:B------:R-:W-:Y:S08]  /*4f00*/  POPC R38, R38 ;  /* 0x0000002600267309 */ /* 0x000ff00000000000 */
[----:B------:R-:W3:Y:S01]  /*4f10*/  POPC R28, R28 ;  /* 0x0000001c001c7309 */ /* 0x000ee20000000000 */
[----:B0-----:R-:W-:-:S02]  /*4f20*/  IMAD.IADD R26, R26, 0x1, R27 ;  /* 0x000000011a1a7824 */ /* 0x001fc400078e021b */
[----:B-1----:R-:W-:-:S03]  /*4f30*/  IMAD.IADD R29, R29, 0x1, R30 ;  /* 0x000000011d1d7824 */ /* 0x002fc600078e021e */
[----:B--2---:R-:W-:-:S04]  /*4f40*/  IADD3 R24, PT, PT, R26, R24, R25 ;  /* 0x000000181a187210 */ /* 0x004fc80007ffe019 */
[----:B------:R-:W-:Y:S02]  /*4f50*/  VIMNMX.U32 R24, PT, PT, R24, 0x1, !PT ;  /* 0x0000000118187848 */ /* 0x000fe40007fe0000 */
[----:B---3--:R-:W-:-:S04]  /*4f60*/  IADD3 R29, PT, PT, R29, R38, R28 ;  /* 0x000000261d1d7210 */ /* 0x008fc80007ffe01c */
[----:B------:R-:W-:-:S04]  /*4f70*/  VIMNMX.U32 R29, PT, PT, R29, 0x1, !PT ;  /* 0x000000011d1d7848 */ /* 0x000fc80007fe0000 */
[----:B------:R-:W-:-:S05]  /*4f80*/  IADD3 R24, PT, PT, R29, R35, R24 ;  /* 0x000000231d187210 */ /* 0x000fca0007ffe018 */
[----:B------:R-:W-:-:S07]  /*4f90*/  VIADD R32, R24, 0xfffffffc ;  /* 0xfffffffc18207836 */ /* 0x000fce0000000000 */
.L_x_103:
[----:B------:R-:W-:Y:S05]  /*4fa0*/  BSYNC.RECONVERGENT B3 ;  /* 0x0000000000037941 */ /* 0x000fea0003800200 */
.L_x_102:
[----:B------:R-:W-:-:S05]  /*4fb0*/  IMAD.IADD R24, R5, 0x1, -R4 ;  /* 0x0000000105187824 */ /* 0x000fca00078e0a04 */
[----:B------:R-:W-:-:S13]  /*4fc0*/  LOP3.LUT P0, R25, R24, 0x3, RZ, 0xc0, !PT ;  /* 0x0000000318197812 */ /* 0x000fda000780c0ff */
[----:B------:R-:W-:Y:S05]  /*4fd0*/  @!P0 BRA `(.L_x_97) ;  /* 0x0000000400188947 */ /* 0x000fea0003800000 */
[----:B------:R-:W-:Y:S01]  /*4fe0*/  ISETP.NE.AND P0, PT, R25, 0x1, PT ;  /* 0x000000011900780c */ /* 0x000fe20003f05270 */
[----:B------:R-:W-:Y:S01]  /*4ff0*/  BSSY.RECONVERGENT B3, `(.L_x_104) ;  /* 0x000002b000037945 */ /* 0x000fe20003800200 */
[----:B------:R-:W-:-:S04]  /*5000*/  LOP3.LUT R24, R24, 0x1, RZ, 0xc0, !PT ;  /* 0x0000000118187812 */ /* 0x000fc800078ec0ff */
[----:B------:R-:W-:-:S07]  /*5010*/  ISETP.NE.U32.AND P2, PT, R24, 0x1, PT ;  /* 0x000000011800780c */ /* 0x000fce0003f45070 */
[----:B------:R-:W-:Y:S06]  /*5020*/  @!P0 BRA `(.L_x_105) ;  /* 0x00000000009c8947 */ /* 0x000fec0003800000 */
[----:B------:R-:W-:-:S05]  /*5030*/  IMAD.WIDE.U32 R34, R14, 0x8, R22 ;  /* 0x000000080e227825 */ /* 0x000fca00078e0016 */
[----:B------:R-:W2:Y:S01]  /*5040*/  LDG.E.64 R28, desc[UR4][R34.64] ;  /* 0x00000004221c7981 */ /* 0x000ea2000c1e1b00 */
[----:B------:R-:W-:-:S03]  /*5050*/  IMAD.WIDE.U32 R26, R14, 0x8, R20 ;  /* 0x000000080e1a7825 */ /* 0x000fc600078e0014 */
[----:B------:R0:W3:Y:S04]  /*5060*/  LDG.E.64 R24, desc[UR4][R34.64+0x8] ;  /* 0x0000080422187981 */ /* 0x0000e8000c1e1b00 */
[----:B------:R-:W4:Y:S04]  /*5070*/  LDG.E.64 R30, desc[UR4][R26.64] ;  /* 0x000000041a1e7981 */ /* 0x000f28000c1e1b00 */
[----:B------:R-:W5:Y:S01]  /*5080*/  LDG.E.64 R26, desc[UR4][R26.64+0x8] ;  /* 0x000008041a1a7981 */ /* 0x000f62000c1e1b00 */
[----:B------:R-:W-:Y:S01]  /*5090*/  ISETP.GE.AND P0, PT, R11, 0x40, PT ;  /* 0x000000400b00780c */ /* 0x000fe20003f06270 */
[----:B------:R-:W-:-:S02]  /*50a0*/  IMAD.MOV.U32 R36, RZ, RZ, 0x1 ;  /* 0x00000001ff247424 */ /* 0x000fc400078e00ff */
[----:B------:R-:W-:Y:S01]  /*50b0*/  VIADD R14, R14, 0x2 ;  /* 0x000000020e0e7836 */ /* 0x000fe20000000000 */
[----:B------:R-:W-:Y:S02]  /*50c0*/  SEL R37, R13, RZ, P0 ;  /* 0x000000ff0d257207 */ /* 0x000fe40000000000 */
[----:B0-----:R-:W-:Y:S02]  /*50d0*/  SHF.L.U32 R35, R36, R11, RZ ;  /* 0x0000000b24237219 */ /* 0x001fe400000006ff */
[----:B------:R-:W-:Y:S02]  /*50e0*/  SEL R33, R15, RZ, P0 ;  /* 0x000000ff0f217207 */ /* 0x000fe40000000000 */
[----:B------:R-:W-:Y:S02]  /*50f0*/  SEL R35, R35, RZ, !P0 ;  /* 0x000000ff23237207 */ /* 0x000fe40004000000 */
[----:B--2---:R-:W-:Y:S02]  /*5100*/  LOP3.LUT R28, R28, R37, RZ, 0xfc, !PT ;  /* 0x000000251c1c7212 */ /* 0x004fe400078efcff */
[----:B------:R-:W-:-:S02]  /*5110*/  LOP3.LUT R29, R29, R33, RZ, 0xfc, !PT ;  /* 0x000000211d1d7212 */ /* 0x000fc400078efcff */
[----:B---3--:R-:W-:Y:S02]  /*5120*/  LOP3.LUT R24, R24, R37, RZ, 0xfc, !PT ;  /* 0x0000002518187212 */ /* 0x008fe400078efcff */
[----:B------:R-:W-:Y:S01]  /*5130*/  SHF.L.U64.HI R37, R36, R11, RZ ;  /* 0x0000000b24257219 */ /* 0x000fe200000102ff */
[----:B------:R-:W-:Y:S01]  /*5140*/  POPC R28, R28 ;  /* 0x0000001c001c7309 */ /* 0x000fe20000000000 */
[----:B----4-:R-:W-:Y:S02]  /*5150*/  LOP3.LUT R30, R30, R35, RZ, 0xfc, !PT ;  /* 0x000000231e1e7212 */ /* 0x010fe400078efcff */
[----:B------:R-:W-:Y:S02]  /*5160*/  SEL R37, R37, RZ, !P0 ;  /* 0x000000ff25257207 */ /* 0x000fe40004000000 */
[----:B------:R-:W-:Y:S02]  /*5170*/  LOP3.LUT R33, R25, R33, RZ, 0xfc, !PT ;  /* 0x0000002119217212 */ /* 0x000fe400078efcff */
[----:B------:R-:W-:Y:S01]  /*5180*/  LOP3.LUT R31, R31, R37, RZ, 0xfc, !PT ;  /* 0x000000251f1f7212 */ /* 0x000fe200078efcff */
[----:B------:R-:W-:Y:S01]  /*5190*/  POPC R30, R30 ;  /* 0x0000001e001e7309 */ /* 0x000fe20000000000 */
[----:B-----5:R-:W-:-:S02]  /*51a0*/  LOP3.LUT R35, R26, R35, RZ, 0xfc, !PT ;  /* 0x000000231a237212 */ /* 0x020fc400078efcff */
[----:B------:R-:W-:-:S05]  /*51b0*/  LOP3.LUT R26, R27, R37, RZ, 0xfc, !PT ;  /* 0x000000251b1a7212 */ /* 0x000fca00078efcff */
[----:B------:R-:W0:Y:S08]  /*51c0*/  POPC R31, R31 ;  /* 0x0000001f001f7309 */ /* 0x000e300000000000 */
[----:B------:R-:W-:Y:S01]  /*51d0*/  POPC R35, R35 ;  /* 0x0000002300237309 */ /* 0x000fe20000000000 */
[----:B0-----:R-:W-:-:S07]  /*51e0*/  IMAD.IADD R25, R30, 0x1, R31 ;  /* 0x000000011e197824 */ /* 0x001fce00078e021f */
[----:B------:R-:W0:Y:S08]  /*51f0*/  POPC R26, R26 ;  /* 0x0000001a001a7309 */ /* 0x000e300000000000 */
[----:B------:R-:W1:Y:S01]  /*5200*/  POPC R29, R29 ;  /* 0x0000001d001d7309 */ /* 0x000e620000000000 */
[----:B0-----:R-:W-:-:S07]  /*5210*/  IMAD.IADD R27, R35, 0x1, R26 ;  /* 0x00000001231b7824 */ /* 0x001fce00078e021a */
[----:B------:R-:W-:Y:S01]  /*5220*/  POPC R24, R24 ;  /* 0x0000001800187309 */ /* 0x000fe20000000000 */
[----:B-1----:R-:W-:-:S07]  /*5230*/  IADD3 R25, PT, PT, R25, R28, R29 ;  /* 0x0000001c19197210 */ /* 0x002fce0007ffe01d */
[----:B------:R-:W0:Y:S01]  /*5240*/  POPC R33, R33 ;  /* 0x0000002100217309 */ /* 0x000e220000000000 */
[----:B------:R-:W-:Y:S02]  /*5250*/  VIMNMX.U32 R25, PT, PT, R25, 0x1, !PT ;  /* 0x0000000119197848 */ /* 0x000fe40007fe0000 */
[----:B0-----:R-:W-:-:S04]  /*5260*/  IADD3 R24, PT, PT, R27, R24, R33 ;  /* 0x000000181b187210 */ /* 0x001fc80007ffe021 */
[----:B------:R-:W-:-:S04]  /*5270*/  VIMNMX.U32 R24, PT, PT, R24, 0x1, !PT ;  /* 0x0000000118187848 */ /* 0x000fc80007fe0000 */
[----:B------:R-:W-:-:S05]  /*5280*/  IADD3 R24, PT, PT, R24, R25, R32 ;  /* 0x0000001918187210 */ /* 0x000fca0007ffe020 */
[----:B------:R-:W-:-:S07]  /*5290*/  VIADD R32, R24, 0xfffffffe ;  /* 0xfffffffe18207836 */ /* 0x000fce0000000000 */
.L_x_105:
[----:B------:R-:W-:Y:S05]  /*52a0*/  BSYNC.RECONVERGENT B3 ;  /* 0x0000000000037941 */ /* 0x000fea0003800200 */
.L_x_104:
[----:B------:R-:W-:Y:S05]  /*52b0*/  @P2 BRA `(.L_x_97) ;  /* 0x0000000000602947 */ /* 0x000fea0003800000 */
[----:B------:R-:W-:-:S06]  /*52c0*/  IMAD.WIDE.U32 R24, R14, 0x8, R22 ;  /* 0x000000080e187825 */ /* 0x000fcc00078e0016 */
[----:B------:R-:W2:Y:S01]  /*52d0*/  LDG.E.64 R24, desc[UR4][R24.64] ;  /* 0x0000000418187981 */ /* 0x000ea2000c1e1b00 */
[----:B------:R-:W-:-:S06]  /*52e0*/  IMAD.WIDE.U32 R26, R14, 0x8, R20 ;  /* 0x000000080e1a7825 */ /* 0x000fcc00078e0014 */
[----:B------:R-:W3:Y:S01]  /*52f0*/  LDG.E.64 R26, desc[UR4][R26.64] ;  /* 0x000000041a1a7981 */ /* 0x000ee2000c1e1b00 */
[----:B------:R-:W-:Y:S01]  /*5300*/  ISETP.GE.AND P0, PT, R11, 0x40, PT ;  /* 0x000000400b00780c */ /* 0x000fe20003f06270 */
[----:B------:R-:W-:-:S03]  /*5310*/  IMAD.MOV.U32 R14, RZ, RZ, 0x1 ;  /* 0x00000001ff0e7424 */ /* 0x000fc600078e00ff */
[----:B------:R-:W-:Y:S02]  /*5320*/  SEL R13, R13, RZ, P0 ;  /* 0x000000ff0d0d7207 */ /* 0x000fe40000000000 */
[----:B------:R-:W-:Y:S02]  /*5330*/  SHF.L.U32 R29, R14, R11, RZ ;  /* 0x0000000b0e1d7219 */ /* 0x000fe400000006ff */
[----:B------:R-:W-:Y:S02]  /*5340*/  SEL R15, R15, RZ, P0 ;  /* 0x000000ff0f0f7207 */ /* 0x000fe40000000000 */
[----:B--2---:R-:W-:Y:S02]  /*5350*/  LOP3.LUT R28, R24, R13, RZ, 0xfc, !PT ;  /* 0x0000000d181c7212 */ /* 0x004fe400078efcff */
[----:B------:R-:W-:Y:S02]  /*5360*/  SEL R13, R29, RZ, !P0 ;  /* 0x000000ff1d0d7207 */ /* 0x000fe40004000000 */
[----:B------:R-:W-:-:S02]  /*5370*/  SHF.L.U64.HI R29, R14, R11, RZ ;  /* 0x0000000b0e1d7219 */ /* 0x000fc400000102ff */
[----:B------:R-:W-:Y:S01]  /*5380*/  LOP3.LUT R15, R25, R15, RZ, 0xfc, !PT ;  /* 0x0000000f190f7212 */ /* 0x000fe200078efcff */
[----:B------:R-:W-:Y:S01]  /*5390*/  POPC R28, R28 ;  /* 0x0000001c001c7309 */ /* 0x000fe20000000000 */
[----:B------:R-:W-:Y:S02]  /*53a0*/  SEL R29, R29, RZ, !P0 ;  /* 0x000000ff1d1d7207 */ /* 0x000fe40004000000 */
[----:B---3--:R-:W-:Y:S02]  /*53b0*/  LOP3.LUT R24, R26, R13, RZ, 0xfc, !PT ;  /* 0x0000000d1a187212 */ /* 0x008fe400078efcff */
[----:B------:R-:W-:-:S03]  /*53c0*/  LOP3.LUT R14, R27, R29, RZ, 0xfc, !PT ;  /* 0x0000001d1b0e7212 */ /* 0x000fc600078efcff */
[----:B------:R-:W-:Y:S08]  /*53d0*/  POPC R13, R24 ;  /* 0x00000018000d7309 */ /* 0x000ff00000000000 */
[----:B------:R-:W0:Y:S08]  /*53e0*/  POPC R14, R14 ;  /* 0x0000000e000e7309 */ /* 0x000e300000000000 */
[----:B------:R-:W1:Y:S01]  /*53f0*/  POPC R15, R15 ;  /* 0x0000000f000f7309 */ /* 0x000e620000000000 */
[----:B0-----:R-:W-:-:S05]  /*5400*/  IMAD.IADD R13, R13, 0x1, R14 ;  /* 0x000000010d0d7824 */ /* 0x001fca00078e020e */
[----:B-1----:R-:W-:-:S04]  /*5410*/  IADD3 R13, PT, PT, R13, R28, R15 ;  /* 0x0000001c0d0d7210 */ /* 0x002fc80007ffe00f */
[----:B------:R-:W-:-:S04]  /*5420*/  VIMNMX.U32 R13, PT, PT, R13, 0x1, !PT ;  /* 0x000000010d0d7848 */ /* 0x000fc80007fe0000 */
[----:B------:R-:W-:-:S07]  /*5430*/  IADD3 R32, PT, PT, R13, -0x1, R32 ;  /* 0xffffffff0d207810 */ /* 0x000fce0007ffe020 */
.L_x_97:
[----:B------:R-:W-:Y:S05]  /*5440*/  BSYNC.RECONVERGENT B0 ;  /* 0x0000000000007941 */ /* 0x000fea0003800200 */
.L_x_96:
[----:B------:R-:W2:Y:S01]  /*5450*/  LDG.E R13, desc[UR4][R18.64] ;  /* 0x00000004120d7981 */ /* 0x000ea2000c1e1900 */
[----:B------:R-:W-:Y:S01]  /*5460*/  VIADD R14, R12, 0x1 ;  /* 0x000000010c0e7836 */ /* 0x000fe20000000000 */
[----:B------:R-:W-:Y:S01]  /*5470*/  BSSY.RECONVERGENT B0, `(.L_x_106) ;  /* 0x0000012000007945 */ /* 0x000fe20003800200 */
[----:B------:R-:W-:-:S03]  /*5480*/  IMAD.MOV.U32 R15, RZ, RZ, RZ ;  /* 0x000000ffff0f7224 */ /* 0x000fc600078e00ff */
[----:B--2---:R-:W-:-:S13]  /*5490*/  ISETP.GT.AND P0, PT, R13, R14, PT ;  /* 0x0000000e0d00720c */ /* 0x004fda0003f04270 */
[----:B------:R-:W-:Y:S05]  /*54a0*/  @!P0 BRA `(.L_x_107) ;  /* 0x0000000000388947 */ /* 0x000fea0003800000 */
[----:B------:R-:W-:Y:S01]  /*54b0*/  ISETP.GT.U32.AND P0, PT, R3, 0x77, PT ;  /* 0x000000770300780c */ /* 0x000fe20003f04070 */
[----:B------:R-:W-:-:S12]  /*54c0*/  IMAD.IADD R12, R13, 0x1, -R12 ;  /* 0x000000010d0c7824 */ /* 0x000fd800078e0a0c */
[----:B------:R-:W-:Y:S05]  /*54d0*/  @P0 BRA `(.L_x_108) ;  /* 0x00000000001c0947 */ /* 0x000fea0003800000 */
[----:B------:R-:W-:Y:S02]  /*54e0*/  ISETP.GT.U32.AND P0, PT, R3, 0x63, PT ;  /* 0x000000630300780c */ /* 0x000fe40003f04070 */
[----:B------:R-:W-:-:S04]  /*54f0*/  LEA.HI R12, R12, R12, RZ, 0x1 ;  /* 0x0000000c0c0c7211 */ /* 0x000fc800078f08ff */
[----:B------:R-:W-:-:S04]  /*5500*/  SHF.R.S32.HI R12, RZ, 0x1, R12 ;  /* 0x00000001ff0c7819 */ /* 0x000fc8000001140c */
[----:B------:R-:W-:-:S05]  /*5510*/  VIMNMX R12, PT, PT, R12, 0x4, PT ;  /* 0x000000040c0c7848 */ /* 0x000fca0003fe0100 */
[C---:B------:R-:W-:Y:S02]  /*5520*/  @!P0 VIADD R15, R12.reuse, 0x3 ;  /* 0x000000030c0f8836 */ /* 0x040fe40000000000 */
[----:B------:R-:W-:Y:S01]  /*5530*/  @P0 VIADD R15, R12, 0x2 ;  /* 0x000000020c0f0836 */ /* 0x000fe20000000000 */
[----:B------:R-:W-:Y:S06]  /*5540*/  BRA `(.L_x_107) ;  /* 0x0000000000107947 */ /* 0x000fec0003800000 */
.L_x_108:
[----:B------:R-:W-:-:S04]  /*5550*/  LEA.HI R12, R12, R12, RZ, 0x1 ;  /* 0x0000000c0c0c7211 */ /* 0x000fc800078f08ff */
[----:B------:R-:W-:-:S04]  /*5560*/  SHF.R.S32.HI R12, RZ, 0x1, R12 ;  /* 0x00000001ff0c7819 */ /* 0x000fc8000001140c */
[----:B------:R-:W-:-:S05]  /*5570*/  VIMNMX R12, PT, PT, R12, 0x4, PT ;  /* 0x000000040c0c7848 */ /* 0x000fca0003fe0100 */
[----:B------:R-:W-:-:S07]  /*5580*/  VIADD R15, R12, 0x1 ;  /* 0x000000010c0f7836 */ /* 0x000fce0000000000 */
.L_x_107:
[----:B------:R-:W-:Y:S05]  /*5590*/  BSYNC.RECONVERGENT B0 ;  /* 0x0000000000007941 */ /* 0x000fea0003800200 */
.L_x_106:
[----:B------:R-:W-:Y:S02]  /*55a0*/  IADD3 R32, PT, PT, R15, R6, -R32 ;  /* 0x000000060f207210 */ /* 0x000fe40007ffe820 */
[----:B------:R-:W-:Y:S02]  /*55b0*/  PLOP3.LUT P0, PT, PT, PT, PT, 0x80, 0x8 ;  /* 0x000000000008781c */ /* 0x000fe40003f0f070 */
[----:B------:R-:W-:-:S13]  /*55c0*/  ISETP.GT.AND P2, PT, R32, R7, PT ;  /* 0x000000072000720c */ /* 0x000fda0003f44270 */
[----:B------:R-:W-:-:S04]  /*55d0*/  @!P2 ISETP.GE.AND P3, PT, R11, R8, PT ;  /* 0x000000080b00a20c */ /* 0x000fc80003f66270 */
[----:B------:R-:W-:-:S04]  /*55e0*/  @!P2 ISETP.EQ.AND P0, PT, R32, R7, !P3 ;  /* 0x000000072000a20c */ /* 0x000fc80005f02270 */
[----:B------:R-:W-:Y:S02]  /*55f0*/  SEL R7, R32, R7, P0 ;  /* 0x0000000720077207 */ /* 0x000fe40000000000 */
[----:B------:R-:W-:-:S07]  /*5600*/  SEL R8, R11, R8, P0 ;  /* 0x000000080b087207 */ /* 0x000fce0000000000 */
.L_x_95:
[----:B------:R-:W-:Y:S05]  /*5610*/  BSYNC.RECONVERGENT B1 ;  /* 0x0000000000017941 */ /* 0x000fea0003800200 */
.L_x_94:
[----:B------:R-:W-:-:S05]  /*5620*/  VIADD R10, R10, 0x1 ;  /* 0x000000010a0a7836 */ /* 0x000fca0000000000 */
[----:B------:R-:W-:-:S13]  /*5630*/  ISETP.NE.AND P0, PT, R10, R3, PT ;  /* 0x000000030a00720c */ /* 0x000fda0003f05270 */
[----:B------:R-:W-:Y:S05]  /*5640*/  @!P0 BRA `(.L_x_92) ;  /* 0x0000000c00148947 */ /* 0x000fea0003800000 */
[----:B------:R-:W-:Y:S05]  /*5650*/  BRA `(.L_x_109) ;  /* 0xffffffe800347947 */ /* 0x000fea000383ffff */
.L_x_93:
[----:B------:R-:W-:Y:S02]  /*5660*/  IMAD.IADD R10, R5, 0x1, -R4 ;  /* 0x00000001050a7824 */ /* 0x000fe400078e0a04 */
[----:B------:R-:W-:Y:S02]  /*5670*/  IMAD.IADD R7, R4, 0x1, -R5 ;  /* 0x0000000104077824 */ /* 0x000fe400078e0a05 */
[----:B------:R-:W-:Y:S01]  /*5680*/  IMAD.MOV.U32 R12, RZ, RZ, RZ ;  /* 0x000000ffff0c7224 */ /* 0x000fe200078e00ff */
[C---:B------:R-:W-:Y:S01]  /*5690*/  LOP3.LUT R11, R10.reuse, 0x7, RZ, 0xc0, !PT ;  /* 0x000000070a0b7812 */ /* 0x040fe200078ec0ff */
[----:B------:R-:W-:Y:S01]  /*56a0*/  IMAD.MOV.U32 R8, RZ, RZ, R2 ;  /* 0x000000ffff087224 */ /* 0x000fe200078e0002 */
[----:B------:R-:W-:Y:S01]  /*56b0*/  ISETP.GT.U32.AND P1, PT, R7, -0x8, PT ;  /* 0xfffffff80700780c */ /* 0x000fe20003f24070 */
[----:B------:R-:W-:Y:S01]  /*56c0*/  IMAD.MOV.U32 R7, RZ, RZ, RZ ;  /* 0x000000ffff077224 */ /* 0x000fe200078e00ff */
[C---:B------:R-:W-:Y:S01]  /*56d0*/  LOP3.LUT R13, R10.reuse, 0x3, RZ, 0xc0, !PT ;  /* 0x000000030a0d7812 */ /* 0x040fe200078ec0ff */
[----:B------:R-:W-:Y:S01]  /*56e0*/  VIADD R3, R11, 0xffffffff ;  /* 0xffffffff0b037836 */ /* 0x000fe20000000000 */
[----:B------:R-:W-:-:S04]  /*56f0*/  LOP3.LUT R34, R10, 0x7ffffff8, RZ, 0xc0, !PT ;  /* 0x7ffffff80a227812 */ /* 0x000fc800078ec0ff */
[----:B------:R-:W-:-:S13]  /*5700*/  ISETP.GE.U32.AND P2, PT, R3, 0x3, PT ;  /* 0x000000030300780c */ /* 0x000fda0003f46070 */
.L_x_120:
[----:B------:R-:W0:Y:S01]  /*5710*/  LDCU UR6, c[0x0][0x384] ;  /* 0x00007080ff0677ac */ /* 0x000e220008000800 */
[----:B------:R-:W-:Y:S01]  /*5720*/  IMAD.IADD R22, R9, 0x1, R12 ;  /* 0x0000000109167824 */ /* 0x000fe200078e020c */
[----:B------:R-:W-:Y:S01]  /*5730*/  BSSY.RECONVERGENT B0, `(.L_x_110) ;  /* 0x00000b5000007945 */ /* 0x000fe20003800200 */
[----:B------:R-:W-:Y:S02]  /*5740*/  IMAD.MOV.U32 R14, RZ, RZ, RZ ;  /* 0x000000ffff0e7224 */ /* 0x000fe400078e00ff */
[----:B------:R-:W-:Y:S01]  /*5750*/  VIADD R12, R12, 0x1 ;  /* 0x000000010c0c7836 */ /* 0x000fe20000000000 */
[----:B------:R-:W-:Y:S02]  /*5760*/  IABS R35, R22 ;  /* 0x0000001600237213 */ /* 0x000fe40000000000 */
[----:B------:R-:W-:Y:S01]  /*5770*/  ISETP.GE.AND P3, PT, R22, RZ, PT ;  /* 0x000000ff1600720c */ /* 0x000fe20003f66270 */
[----:B0-----:R-:W-:-:S05]  /*5780*/  IMAD.U32 R3, RZ, RZ, UR6 ;  /* 0x00000006ff037e24 */ /* 0x001fca000f8e00ff */
[----:B------:R-:W-:Y:S02]  /*5790*/  IABS R24, R3 ;  /* 0x0000000300187213 */ /* 0x000fe40000000000 */
[----:B------:R-:W-:Y:S02]  /*57a0*/  ISETP.NE.AND P4, PT, R3, RZ, PT ;  /* 0x000000ff0300720c */ /* 0x000fe40003f85270 */
[----:B------:R-:W0:Y:S08]  /*57b0*/  I2F.RP R23, R24 ;  /* 0x0000001800177306 */ /* 0x000e300000209400 */
[----:B0-----:R-:W0:Y:S02]  /*57c0*/  MUFU.RCP R23, R23 ;  /* 0x0000001700177308 */ /* 0x001e240000001000 */
[----:B0-----:R-:W-:-:S06]  /*57d0*/  VIADD R15, R23, 0xffffffe ;  /* 0x0ffffffe170f7836 */ /* 0x001fcc0000000000 */
[----:B------:R-:W0:Y:S02]  /*57e0*/  F2I.FTZ.U32.TRUNC.NTZ R15, R15 ;  /* 0x0000000f000f7305 */ /* 0x000e24000021f000 */
[----:B0-----:R-:W-:-:S04]  /*57f0*/  IMAD.MOV R25, RZ, RZ, -R15 ;  /* 0x000000ffff197224 */ /* 0x001fc800078e0a0f */
[----:B------:R-:W-:-:S04]  /*5800*/  IMAD R25, R25, R24, RZ ;  /* 0x0000001819197224 */ /* 0x000fc800078e02ff */
[----:B------:R-:W-:-:S06]  /*5810*/  IMAD.HI.U32 R14, R15, R25, R14 ;  /* 0x000000190f0e7227 */ /* 0x000fcc00078e000e */
[----:B------:R-:W-:-:S04]  /*5820*/  IMAD.HI.U32 R14, R14, R35, RZ ;  /* 0x000000230e0e7227 */ /* 0x000fc800078e00ff */
[----:B------:R-:W-:-:S04]  /*5830*/  IMAD.MOV R14, RZ, RZ, -R14 ;  /* 0x000000ffff0e7224 */ /* 0x000fc800078e0a0e */
[----:B------:R-:W-:-:S05]  /*5840*/  IMAD R35, R24, R14, R35 ;  /* 0x0000000e18237224 */ /* 0x000fca00078e0223 */
[----:B------:R-:W-:-:S13]  /*5850*/  ISETP.GT.U32.AND P0, PT, R24, R35, PT ;  /* 0x000000231800720c */ /* 0x000fda0003f04070 */
[----:B------:R-:W-:-:S05]  /*5860*/  @!P0 IMAD.IADD R35, R35, 0x1, -R24 ;  /* 0x0000000123238824 */ /* 0x000fca00078e0a18 */
[----:B------:R-:W-:-:S13]  /*5870*/  ISETP.GT.U32.AND P0, PT, R24, R35, PT ;  /* 0x000000231800720c */ /* 0x000fda0003f04070 */
[----:B------:R-:W-:-:S04]  /*5880*/  @!P0 IMAD.IADD R35, R35, 0x1, -R24 ;  /* 0x0000000123238824 */ /* 0x000fc800078e0a18 */
[----:B------:R-:W-:Y:S01]  /*5890*/  @!P3 IMAD.MOV R35, RZ, RZ, -R35 ;  /* 0x000000ffff23b224 */ /* 0x000fe200078e0a23 */
[-C--:B------:R-:W-:Y:S02]  /*58a0*/  @!P4 LOP3.LUT R35, RZ, R3.reuse, RZ, 0x33, !PT ;  /* 0x00000003ff23c212 */ /* 0x080fe400078e33ff */
[-C--:B------:R-:W-:Y:S02]  /*58b0*/  ISETP.NE.AND P3, PT, R12, R3.reuse, PT ;  /* 0x000000030c00720c */ /* 0x080fe40003f65270 */
        /* <DEDUP_REMOVED lines=10> */
[----:B------:R-:W-:Y:S01]  /*5960*/  ISETP.GE.AND P0, PT, R10, 0x1, PT ;  /* 0x000000010a00780c */ /* 0x000fe20003f06270 */
[----:B------:R-:W-:Y:S01]  /*5970*/  BSSY.RECONVERGENT B1, `(.L_x_112) ;  /* 0x0000080000017945 */ /* 0x000fe20003800200 */
[----:B------:R-:W-:-:S11]  /*5980*/  IMAD.MOV.U32 R39, RZ, RZ, RZ ;  /* 0x000000ffff277224 */ /* 0x000fd600078e00ff */
[----:B------:R-:W-:Y:S05]  /*5990*/  @!P0 BRA `(.L_x_113) ;  /* 0x0000000400f48947 */ /* 0x000fea0003800000 */
[----:B------:R-:W-:Y:S01]  /*59a0*/  IMAD.MOV.U32 R14, RZ, RZ, 0x1 ;  /* 0x00000001ff0e7424 */ /* 0x000fe200078e00ff */
[----:B------:R-:W-:Y:S01]  /*59b0*/  BSSY.RECONVERGENT B3, `(.L_x_114) ;  /* 0x0000040000037945 */ /* 0x000fe20003800200 */
[----:B------:R-:W-:Y:S02]  /*59c0*/  IMAD.MOV.U32 R29, RZ, RZ, RZ ;  /* 0x000000ffff1d7224 */ /* 0x000fe400078e00ff */
[----:B------:R-:W-:Y:S01]  /*59d0*/  IMAD.MOV.U32 R39, RZ, RZ, RZ ;  /* 0x000000ffff277224 */ /* 0x000fe200078e00ff */
[CC--:B------:R-:W-:Y:S02]  /*59e0*/  SHF.L.U64.HI R38, R14.reuse, R35.reuse, RZ ;  /* 0x000000230e267219 */ /* 0x0c0fe400000102ff */
[----:B------:R-:W-:Y:S01]  /*59f0*/  SHF.L.U32 R37, R14, R35, RZ ;  /* 0x000000230e257219 */ /* 0x000fe200000006ff */
[----:B------:R-:W-:Y:S06]  /*5a00*/  @P1 BRA `(.L_x_115) ;  /* 0x0000000000e81947 */ /* 0x000fec0003800000 */
[----:B------:R-:W-:Y:S01]  /*5a10*/  BSSY.RECONVERGENT B4, `(.L_x_116) ;  /* 0x0000038000047945 */ /* 0x000fe20003800200 */
[----:B------:R-:W-:Y:S02]  /*5a20*/  IMAD.MOV.U32 R41, RZ, RZ, RZ ;  /* 0x000000ffff297224 */ /* 0x000fe400078e00ff */
[----:B------:R-:W-:-:S07]  /*5a30*/  IMAD.MOV.U32 R39, RZ, RZ, RZ ;  /* 0x000000ffff277224 */ /* 0x000fce00078e00ff */
.L_x_117:
[----:B------:R-:W-:-:S05]  /*5a40*/  IMAD.WIDE.U32 R14, R41, 0x8, R20 ;  /* 0x00000008290e7825 */ /* 0x000fca00078e0014 */
[----:B------:R-:W2:Y:S04]  /*5a50*/  LDG.E.64 R22, desc[UR4][R14.64] ;  /* 0x000000040e167981 */ /* 0x000ea8000c1e1b00 */
[----:B------:R-:W3:Y:S04]  /*5a60*/  LDG.E.64 R24, desc[UR4][R14.64+0x8] ;  /* 0x000008040e187981 */ /* 0x000ee8000c1e1b00 */
[----:B------:R-:W4:Y:S04]  /*5a70*/  LDG.E.64 R26, desc[UR4][R14.64+0x10] ;  /* 0x000010040e1a7981 */ /* 0x000f28000c1e1b00 */
[----:B------:R-:W5:Y:S04]  /*5a80*/  LDG.E.64 R28, desc[UR4][R14.64+0x18] ;  /* 0x000018040e1c7981 */ /* 0x000f68000c1e1b00 */
[----:B------:R-:W5:Y:S04]  /*5a90*/  LDG.E.64 R30, desc[UR4][R14.64+0x20] ;  /* 0x000020040e1e7981 */ /* 0x000f68000c1e1b00 */
[----:B------:R-:W5:Y:S01]  /*5aa0*/  LDG.E.64 R32, desc[UR4][R14.64+0x28] ;  /* 0x000028040e207981 */ /* 0x000f62000c1e1b00 */
[----:B--2---:R-:W-:-:S02]  /*5ab0*/  LOP3.LUT R40, R22, R37, RZ, 0xfc, !PT ;  /* 0x0000002516287212 */ /* 0x004fc400078efcff */
[-C--:B------:R-:W-:Y:S02]  /*5ac0*/  LOP3.LUT R42, R23, R38.reuse, RZ, 0xfc, !PT ;  /* 0x00000026172a7212 */ /* 0x080fe400078efcff */
[----:B------:R-:W2:Y:S01]  /*5ad0*/  LDG.E.64 R22, desc[UR4][R14.64+0x30] ;  /* 0x000030040e167981 */ /* 0x000ea2000c1e1b00 */
[-C--:B---3--:R-:W-:Y:S02]  /*5ae0*/  LOP3.LUT R24, R24, R37.reuse, RZ, 0xfc, !PT ;  /* 0x0000002518187212 */ /* 0x088fe400078efcff */
[-C--:B------:R-:W-:Y:S01]  /*5af0*/  LOP3.LUT R43, R25, R38.reuse, RZ, 0xfc, !PT ;  /* 0x00000026192b7212 */ /* 0x080fe200078efcff */
[----:B------:R-:W-:Y:S01]  /*5b00*/  POPC R40, R40 ;  /* 0x0000002800287309 */ /* 0x000fe20000000000 */
[-C--:B----4-:R-:W-:Y:S02]  /*5b10*/  LOP3.LUT R25, R26, R37.reuse, RZ, 0xfc, !PT ;  /* 0x000000251a197212 */ /* 0x090fe400078efcff */
[-C--:B------:R-:W-:Y:S02]  /*5b20*/  LOP3.LUT R27, R27, R38.reuse, RZ, 0xfc, !PT ;  /* 0x000000261b1b7212 */ /* 0x080fe400078efcff */
[-C--:B-----5:R-:W-:Y:S01]  /*5b30*/  LOP3.LUT R26, R28, R37.reuse, RZ, 0xfc, !PT ;  /* 0x000000251c1a7212 */ /* 0x0a0fe200078efcff */
[----:B------:R-:W3:Y:S01]  /*5b40*/  LDG.E.64 R14, desc[UR4][R14.64+0x38] ;  /* 0x000038040e0e7981 */ /* 0x000ee2000c1e1b00 */
[----:B------:R-:W-:Y:S01]  /*5b50*/  LOP3.LUT R28, R29, R38, RZ, 0xfc, !PT ;  /* 0x000000261d1c7212 */ /* 0x000fe200078efcff */
[----:B------:R-:W0:Y:S01]  /*5b60*/  POPC R42, R42 ;  /* 0x0000002a002a7309 */ /* 0x000e220000000000 */
[----:B------:R-:W-:-:S07]  /*5b70*/  LOP3.LUT R29, R30, R37, RZ, 0xfc, !PT ;  /* 0x000000251e1d7212 */ /* 0x000fce00078efcff */
[----:B------:R-:W-:Y:S01]  /*5b80*/  POPC R24, R24 ;  /* 0x0000001800187309 */ /* 0x000fe20000000000 */
[----:B------:R-:W-:-:S07]  /*5b90*/  LOP3.LUT R31, R31, R38, RZ, 0xfc, !PT ;  /* 0x000000261f1f7212 */ /* 0x000fce00078efcff */
[----:B------:R-:W1:Y:S01]  /*5ba0*/  POPC R43, R43 ;  /* 0x0000002b002b7309 */ /* 0x000e620000000000 */
[----:B------:R-:W-:Y:S02]  /*5bb0*/  LOP3.LUT R30, R32, R37, RZ, 0xfc, !PT ;  /* 0x00000025201e7212 */ /* 0x000fe400078efcff */
[----:B------:R-:W-:-:S05]  /*5bc0*/  LOP3.LUT R32, R33, R38, RZ, 0xfc, !PT ;  /* 0x0000002621207212 */ /* 0x000fca00078efcff */
[----:B------:R-:W-:Y:S01]  /*5bd0*/  POPC R25, R25 ;  /* 0x0000001900197309 */ /* 0x000fe20000000000 */
[----:B0-----:R-:W-:-:S07]  /*5be0*/  IADD3 R40, PT, PT, R39, R40, R42 ;  /* 0x0000002827287210 */ /* 0x001fce0007ffe02a */
[----:B------:R-:W0:Y:S01]  /*5bf0*/  POPC R44, R27 ;  /* 0x0000001b002c7309 */ /* 0x000e220000000000 */
[----:B-1----:R-:W-:-:S07]  /*5c00*/  IADD3 R24, PT, PT, R40, R24, R43 ;  /* 0x0000001828187210 */ /* 0x002fce0007ffe02b */
[----:B------:R-:W-:Y:S08]  /*5c10*/  POPC R26, R26 ;  /* 0x0000001a001a7309 */ /* 0x000ff00000000000 */
[----:B------:R-:W1:Y:S01]  /*5c20*/  POPC R33, R28 ;  /* 0x0000001c00217309 */ /* 0x000e620000000000 */
[----:B0-----:R-:W-:-:S07]  /*5c30*/  IADD3 R24, PT, PT, R24, R25, R44 ;  /* 0x0000001918187210 */ /* 0x001fce0007ffe02c */
[----:B------:R-:W-:Y:S08]  /*5c40*/  POPC R29, R29 ;  /* 0x0000001d001d7309 */ /* 0x000ff00000000000 */
[----:B------:R-:W0:Y:S01]  /*5c50*/  POPC R31, R31 ;  /* 0x0000001f001f7309 */ /* 0x000e220000000000 */
[----:B-1----:R-:W-:-:S07]  /*5c60*/  IADD3 R24, PT, PT, R24, R26, R33 ;  /* 0x0000001a18187210 */ /* 0x002fce0007ffe021 */
[----:B------:R-:W-:Y:S08]  /*5c70*/  POPC R30, R30 ;  /* 0x0000001e001e7309 */ /* 0x000ff00000000000 */
[----:B------:R-:W1:Y:S01]  /*5c80*/  POPC R39, R32 ;  /* 0x0000002000277309 */ /* 0x000e620000000000 */
[----:B------:R-:W-:Y:S01]  /*5c90*/  VIADD R41, R41, 0x8 ;  /* 0x0000000829297836 */ /* 0x000fe20000000000 */
[----:B0-----:R-:W-:-:S04]  /*5ca0*/  IADD3 R24, PT, PT, R24, R29, R31 ;  /* 0x0000001d18187210 */ /* 0x001fc80007ffe01f */
[----:B------:R-:W-:Y:S02]  /*5cb0*/  ISETP.NE.AND P0, PT, R41, R34, PT ;  /* 0x000000222900720c */ /* 0x000fe40003f05270 */
[----:B-1----:R-:W-:Y:S02]  /*5cc0*/  IADD3 R24, PT, PT, R24, R30, R39 ;  /* 0x0000001e18187210 */ /* 0x002fe40007ffe027 */
[----:B--2---:R-:W-:Y:S02]  /*5cd0*/  LOP3.LUT R22, R22, R37, RZ, 0xfc, !PT ;  /* 0x0000002516167212 */ /* 0x004fe400078efcff */
[----:B------:R-:W-:-:S04]  /*5ce0*/  LOP3.LUT R23, R23, R38, RZ, 0xfc, !PT ;  /* 0x0000002617177212 */ /* 0x000fc800078efcff */
[----:B------:R-:W-:Y:S01]  /*5cf0*/  POPC R22, R22 ;  /* 0x0000001600167309 */ /* 0x000fe20000000000 */
[----:B---3--:R-:W-:Y:S02]  /*5d00*/  LOP3.LUT R15, R15, R38, RZ, 0xfc, !PT ;  /* 0x000000260f0f7212 */ /* 0x008fe400078efcff */
[----:B------:R-:W-:-:S05]  /*5d10*/  LOP3.LUT R27, R14, R37, RZ, 0xfc, !PT ;  /* 0x000000250e1b7212 */ /* 0x000fca00078efcff */
[----:B------:R-:W0:Y:S08]  /*5d20*/  POPC R23, R23 ;  /* 0x0000001700177309 */ /* 0x000e300000000000 */
[----:B------:R-:W-:Y:S08]  /*5d30*/  POPC R14, R27 ;  /* 0x0000001b000e7309 */ /* 0x000ff00000000000 */
[----:B------:R-:W1:Y:S01]  /*5d40*/  POPC R15, R15 ;  /* 0x0000000f000f7309 */ /* 0x000e620000000000 */
[----:B0-----:R-:W-:-:S04]  /*5d50*/  IADD3 R23, PT, PT, R24, R22, R23 ;  /* 0x0000001618177210 */ /* 0x001fc80007ffe017 */
[----:B-1----:R-:W-:-:S05]  /*5d60*/  IADD3 R14, PT, PT, R23, R14, R15 ;  /* 0x0000000e170e7210 */ /* 0x002fca0007ffe00f */
[----:B------:R-:W-:Y:S01]  /*5d70*/  VIADD R39, R14, 0xfffffff8 ;  /* 0xfffffff80e277836 */ /* 0x000fe20000000000 */
[----:B------:R-:W-:Y:S06]  /*5d80*/  @P0 BRA `(.L_x_117) ;  /* 0xfffffffc002c0947 */ /* 0x000fec000383ffff */
[----:B------:R-:W-:Y:S05]  /*5d90*/  BSYNC.RECONVERGENT B4 ;  /* 0x0000000000047941 */ /* 0x000fea0003800200 */
.L_x_116:
[----:B------:R-:W-:-:S07]  /*5da0*/  IMAD.MOV.U32 R29, RZ, RZ, R34 ;  /* 0x000000ffff1d7224 */ /* 0x000fce00078e0022 */
.L_x_115:
[----:B------:R-:W-:Y:S05]  /*5db0*/  BSYNC.RECONVERGENT B3 ;  /* 0x0000000000037941 */ /* 0x000fea0003800200 */
.L_x_114:
[----:B------:R-:W-:-:S13]  /*5dc0*/  ISETP.NE.AND P0, PT, R11, RZ, PT ;  /* 0x000000ff0b00720c */ /* 0x000fda0003f05270 */
[----:B------:R-:W-:Y:S05]  /*5dd0*/  @!P0 BRA `(.L_x_113) ;  /* 0x0000000000e48947 */ /* 0x000fea0003800000 */
[----:B------:R-:W-:Y:S01]  /*5de0*/  BSSY.RECONVERGENT B3, `(.L_x_118) ;  /* 0x000001e000037945 */ /* 0x000fe20003800200 */
[----:B------:R-:W-:-:S03]  /*5df0*/  ISETP.NE.AND P0, PT, R13, RZ, PT ;  /* 0x000000ff0d00720c */ /* 0x000fc60003f05270 */
[----:B------:R-:W-:Y:S10]  /*5e00*/  @!P2 BRA `(.L_x_119) ;  /* 0x00000000006ca947 */ /* 0x000ff40003800000 */
[----:B------:R-:W-:-:S05]  /*5e10*/  IMAD.WIDE.U32 R24, R29, 0x8, R20 ;  /* 0x000000081d187825 */ /* 0x000fca00078e0014 */
[----:B------:R-:W2:Y:S04]  /*5e20*/  LDG.E.64 R26, desc[UR4][R24.64] ;  /* 0x00000004181a7981 */ /* 0x000ea8000c1e1b00 */
[----:B------:R-:W3:Y:S04]  /*5e30*/  LDG.E.64 R14, desc[UR4][R24.64+0x8] ;  /* 0x00000804180e7981 */ /* 0x000ee8000c1e1b00 */
[----:B------:R-:W4:Y:S04]  /*5e40*/  LDG.E.64 R22, desc[UR4][R24.64+0x10] ;  /* 0x0000100418167981 */ /* 0x000f28000c1e1b00 */
[----:B------:R-:W5:Y:S01]  /*5e50*/  LDG.E.64 R24, desc[UR4][R24.64+0x18] ;  /* 0x0000180418187981 */ /* 0x000f62000c1e1b00 */
[----:B------:R-:W-:Y:S01]  /*5e60*/  VIADD R29, R29, 0x4 ;  /* 0x000000041d1d7836 */ /* 0x000fe20000000000 */
[----:B--2---:R-:W-:-:S02]  /*5e70*/  LOP3.LUT R26, R26, R37, RZ, 0xfc, !PT ;  /* 0x000000251a1a7212 */ /* 0x004fc400078efcff */
[-C--:B------:R-:W-:Y:S02]  /*5e80*/  LOP3.LUT R27, R27, R38.reuse, RZ, 0xfc, !PT ;  /* 0x000000261b1b7212 */ /* 0x080fe400078efcff */
[-C--:B---3--:R-:W-:Y:S02]  /*5e90*/  LOP3.LUT R14, R14, R37.reuse, RZ, 0xfc, !PT ;  /* 0x000000250e0e7212 */ /* 0x088fe400078efcff */
[-C--:B------:R-:W-:Y:S01]  /*5ea0*/  LOP3.LUT R15, R15, R38.reuse, RZ, 0xfc, !PT ;  /* 0x000000260f0f7212 */ /* 0x080fe200078efcff */
[----:B------:R-:W-:Y:S01]  /*5eb0*/  POPC R26, R26 ;  /* 0x0000001a001a7309 */ /* 0x000fe20000000000 */
[----:B----4-:R-:W-:Y:S02]  /*5ec0*/  LOP3.LUT R31, R22, R37, RZ, 0xfc, !PT ;  /* 0x00000025161f7212 */ /* 0x010fe400078efcff */
[----:B------:R-:W-:-:S05]  /*5ed0*/  LOP3.LUT R22, R23, R38, RZ, 0xfc, !PT ;  /* 0x0000002617167212 */ /* 0x000fca00078efcff */
[----:B------:R-:W0:Y:S01]  /*5ee0*/  POPC R27, R27 ;  /* 0x0000001b001b7309 */ /* 0x000e220000000000 */
[----:B-----5:R-:W-:Y:S02]  /*5ef0*/  LOP3.LUT R23, R24, R37, RZ, 0xfc, !PT ;  /* 0x0000002518177212 */ /* 0x020fe400078efcff */
[----:B------:R-:W-:-:S05]  /*5f00*/  LOP3.LUT R24, R25, R38, RZ, 0xfc, !PT ;  /* 0x0000002619187212 */ /* 0x000fca00078efcff */
        /* <DEDUP_REMOVED lines=11> */
.L_x_119:
[----:B------:R-:W-:Y:S05]  /*5fc0*/  BSYNC.RECONVERGENT B3 ;  /* 0x0000000000037941 */ /* 0x000fea0003800200 */
.L_x_118:
[----:B------:R-:W-:Y:S05]  /*5fd0*/  @!P0 BRA `(.L_x_113) ;  /* 0x0000000000648947 */ /* 0x000fea0003800000 */
[----:B------:R-:W-:Y:S02]  /*5fe0*/  ISETP.NE.AND P4, PT, R13, 0x1, PT ;  /* 0x000000010d00780c */ /* 0x000fe40003f85270 */
[----:B------:R-:W-:-:S11]  /*5ff0*/  LOP3.LUT P0, RZ, R10, 0x1, RZ, 0xc0, !PT ;  /* 0x000000010aff7812 */ /* 0x000fd6000780c0ff */
[----:B------:R-:W-:-:S05]  /*6000*/  @P4 IMAD.WIDE.U32 R14, R29, 0x8, R20 ;  /* 0x000000081d0e4825 */ /* 0x000fca00078e0014 */
[----:B------:R-:W2:Y:S01]  /*6010*/  @P4 LDG.E.64 R22, desc[UR4][R14.64] ;  /* 0x000000040e164981 */ /* 0x000ea2000c1e1b00 */
[----:B------:R-:W-:-:S04]  /*6020*/  @P4 VIADD R29, R29, 0x2 ;  /* 0x000000021d1d4836 */ /* 0x000fc80000000000 */
[----:B------:R-:W-:Y:S01]  /*6030*/  @P0 IMAD.WIDE.U32 R24, R29, 0x8, R20 ;  /* 0x000000081d180825 */ /* 0x000fe200078e0014 */
[----:B------:R-:W3:Y:S05]  /*6040*/  @P4 LDG.E.64 R14, desc[UR4][R14.64+0x8] ;  /* 0x000008040e0e4981 */ /* 0x000eea000c1e1b00 */
[----:B------:R-:W4:Y:S01]  /*6050*/  @P0 LDG.E.64 R24, desc[UR4][R24.64] ;  /* 0x0000000418180981 */ /* 0x000f22000c1e1b00 */
[----:B--2---:R-:W-:Y:S02]  /*6060*/  @P4 LOP3.LUT R22, R22, R37, RZ, 0xfc, !PT ;  /* 0x0000002516164212 */ /* 0x004fe400078efcff */
[----:B------:R-:W-:-:S04]  /*6070*/  @P4 LOP3.LUT R23, R23, R38, RZ, 0xfc, !PT ;  /* 0x0000002617174212 */ /* 0x000fc800078efcff */
[----:B------:R-:W-:Y:S01]  /*6080*/  @P4 POPC R22, R22 ;  /* 0x0000001600164309 */ /* 0x000fe20000000000 */
[----:B---3--:R-:W-:Y:S02]  /*6090*/  @P4 LOP3.LUT R27, R15, R38, RZ, 0xfc, !PT ;  /* 0x000000260f1b4212 */ /* 0x008fe400078efcff */
[----:B------:R-:W-:-:S05]  /*60a0*/  @P4 LOP3.LUT R26, R14, R37, RZ, 0xfc, !PT ;  /* 0x000000250e1a4212 */ /* 0x000fca00078efcff */
[----:B------:R-:W0:Y:S01]  /*60b0*/  @P4 POPC R23, R23 ;  /* 0x0000001700174309 */ /* 0x000e220000000000 */
[----:B----4-:R-:W-:Y:S02]  /*60c0*/  @P0 LOP3.LUT R15, R25, R38, RZ, 0xfc, !PT ;  /* 0x00000026190f0212 */ /* 0x010fe400078efcff */
[----:B------:R-:W-:-:S05]  /*60d0*/  @P0 LOP3.LUT R37, R24, R37, RZ, 0xfc, !PT ;  /* 0x0000002518250212 */ /* 0x000fca00078efcff */
[----:B------:R-:W-:Y:S01]  /*60e0*/  @P4 POPC R29, R26 ;  /* 0x0000001a001d4309 */ /* 0x000fe20000000000 */
[----:B0-----:R-:W-:-:S07]  /*60f0*/  @P4 IADD3 R22, PT, PT, R39, R22, R23 ;  /* 0x0000001627164210 */ /* 0x001fce0007ffe017 */
[----:B------:R-:W0:Y:S08]  /*6100*/  @P4 POPC R27, R27 ;  /* 0x0000001b001b4309 */ /* 0x000e300000000000 */
[----:B------:R-:W-:Y:S01]  /*6110*/  @P0 POPC R14, R37 ;  /* 0x00000025000e0309 */ /* 0x000fe20000000000 */
[----:B0-----:R-:W-:-:S07]  /*6120*/  @P4 IADD3 R22, PT, PT, R22, R29, R27 ;  /* 0x0000001d16164210 */ /* 0x001fce0007ffe01b */
[----:B------:R-:W0:Y:S01]  /*6130*/  @P0 POPC R15, R15 ;  /* 0x0000000f000f0309 */ /* 0x000e220000000000 */
[----:B------:R-:W-:-:S05]  /*6140*/  @P4 VIADD R39, R22, 0xfffffffe ;  /* 0xfffffffe16274836 */ /* 0x000fca0000000000 */
[----:B0-----:R-:W-:-:S05]  /*6150*/  @P0 IADD3 R14, PT, PT, R39, R14, R15 ;  /* 0x0000000e270e0210 */ /* 0x001fca0007ffe00f */
[----:B------:R-:W-:-:S07]  /*6160*/  @P0 VIADD R39, R14, 0xffffffff ;  /* 0xffffffff0e270836 */ /* 0x000fce0000000000 */
.L_x_113:
[----:B------:R-:W-:Y:S05]  /*6170*/  BSYNC.RECONVERGENT B1 ;  /* 0x0000000000017941 */ /* 0x000fea0003800200 */
.L_x_112:
[----:B------:R-:W2:Y:S01]  /*6180*/  LDG.E R15, desc[UR4][R18.64] ;  /* 0x00000004120f7981 */ /* 0x000ea2000c1e1900 */
[----:B------:R-:W-:-:S05]  /*6190*/  VIADD R14, R36, 0x1 ;  /* 0x00000001240e7836 */ /* 0x000fca0000000000 */
[----:B--2---:R-:W-:Y:S01]  /*61a0*/  ISETP.GT.AND P0, PT, R15, R14, PT ;  /* 0x0000000e0f00720c */ /* 0x004fe20003f04270 */
[----:B------:R-:W-:-:S12]  /*61b0*/  IMAD.MOV.U32 R14, RZ, RZ, RZ ;  /* 0x000000ffff0e7224 */ /* 0x000fd800078e00ff */
[----:B------:R-:W-:-:S05]  /*61c0*/  @P0 IMAD.IADD R15, R15, 0x1, -R36 ;  /* 0x000000010f0f0824 */ /* 0x000fca00078e0a24 */
[----:B------:R-:W-:-:S04]  /*61d0*/  @P0 LEA.HI R15, R15, R15, RZ, 0x1 ;  /* 0x0000000f0f0f0211 */ /* 0x000fc800078f08ff */
[----:B------:R-:W-:-:S04]  /*61e0*/  @P0 SHF.R.S32.HI R15, RZ, 0x1, R15 ;  /* 0x00000001ff0f0819 */ /* 0x000fc8000001140f */
[----:B------:R-:W-:-:S05]  /*61f0*/  @P0 VIMNMX R15, PT, PT, R15, 0x4, PT ;  /* 0x000000040f0f0848 */ /* 0x000fca0003fe0100 */
[----:B------:R-:W-:Y:S01]  /*6200*/  @P0 VIADD R14, R15, 0x3 ;  /* 0x000000030f0e0836 */ /* 0x000fe20000000000 */
[----:B------:R-:W-:-:S04]  /*6210*/  PLOP3.LUT P0, PT, PT, PT, PT, 0x80, 0x8 ;  /* 0x000000000008781c */ /* 0x000fc80003f0f070 */
[----:B------:R-:W-:-:S04]  /*6220*/  IADD3 R14, PT, PT, R14, R6, -R39 ;  /* 0x000000060e0e7210 */ /* 0x000fc80007ffe827 */
[----:B------:R-:W-:-:S13]  /*6230*/  ISETP.GT.AND P4, PT, R14, R7, PT ;  /* 0x000000070e00720c */ /* 0x000fda0003f84270 */
[----:B------:R-:W-:-:S04]  /*6240*/  @!P4 ISETP.GE.AND P5, PT, R35, R8, PT ;  /* 0x000000082300c20c */ /* 0x000fc80003fa6270 */
[----:B------:R-:W-:-:S04]  /*6250*/  @!P4 ISETP.EQ.AND P0, PT, R14, R7, !P5 ;  /* 0x000000070e00c20c */ /* 0x000fc80006f02270 */
[----:B------:R-:W-:Y:S02]  /*6260*/  SEL R7, R14, R7, P0 ;  /* 0x000000070e077207 */ /* 0x000fe40000000000 */
[----:B------:R-:W-:-:S07]  /*6270*/  SEL R8, R35, R8, P0 ;  /* 0x0000000823087207 */ /* 0x000fce0000000000 */
.L_x_111:
[----:B------:R-:W-:Y:S05]  /*6280*/  BSYNC.RECONVERGENT B0 ;  /* 0x0000000000007941 */ /* 0x000fea0003800200 */
.L_x_110:
[----:B------:R-:W-:Y:S05]  /*6290*/  @P3 BRA `(.L_x_120) ;  /* 0xfffffff4001c3947 */ /* 0x000fea000383ffff */
.L_x_92:
[----:B------:R-:W-:Y:S05]  /*62a0*/  BSYNC.RECONVERGENT B2 ;  /* 0x0000000000027941 */ /* 0x000fea0003800200 */
.L_x_91:
[----:B------:R-:W-:-:S04]  /*62b0*/  ISETP.NE.AND P0, PT, R8, R2, PT ;  /* 0x000000020800720c */ /* 0x000fc80003f05270 */
[----:B------:R-:W-:-:S13]  /*62c0*/  ISETP.LT.OR P0, PT, R7, 0x1, !P0 ;  /* 0x000000010700780c */ /* 0x000fda0004701670 */
[----:B------:R-:W-:Y:S05]  /*62d0*/  @P0 EXIT ;  /* 0x000000000000094d */ /* 0x000fea0003800000 */
[----:B------:R-:W-:Y:S01]  /*62e0*/  IABS R19, R3 ;  /* 0x0000000300137213 */ /* 0x000fe20000000000 */
[----:B------:R-:W0:Y:S01]  /*62f0*/  LDC.64 R14, c[0x0][0x3c8] ;  /* 0x0000f200ff0e7b82 */ /* 0x000e220000000a00 */
[----:B------:R-:W-:Y:S01]  /*6300*/  IABS R6, R0 ;  /* 0x0000000000067213 */ /* 0x000fe20000000000 */
[----:B------:R-:W-:Y:S01]  /*6310*/  VOTEU.ANY UR6, UPT, PT ;  /* 0x0000000000067886 */ /* 0x000fe200038e0100 */
[----:B------:R-:W1:Y:S01]  /*6320*/  I2F.RP R9, R19 ;  /* 0x0000001300097306 */ /* 0x000e620000209400 */
[----:B------:R-:W-:Y:S01]  /*6330*/  ISETP.GE.AND P1, PT, R0, RZ, PT ;  /* 0x000000ff0000720c */ /* 0x000fe20003f26270 */
[----:B------:R-:W-:Y:S01]  /*6340*/  UFLO.U32 UR7, UR6 ;  /* 0x00000006000772bd */ /* 0x000fe200080e0000 */
[----:B------:R-:W-:Y:S01]  /*6350*/  ISETP.NE.AND P2, PT, R3, RZ, PT ;  /* 0x000000ff0300720c */ /* 0x000fe20003f45270 */
[----:B------:R-:W-:-:S04]  /*6360*/  IMAD.IADD R4, R5, 0x1, -R4 ;  /* 0x0000000105047824 */ /* 0x000fc800078e0a04 */
[----:B------:R-:W-:Y:S01]  /*6370*/  POPC R5, UR6 ;  /* 0x0000000600057d09 */ /* 0x000fe20008000000 */
[----:B------:R-:W-:-:S07]  /*6380*/  IMAD R4, R4, 0x100, R3 ;  /* 0x0000010004047824 */ /* 0x000fce00078e0203 */
[----:B-1----:R-:W1:Y:S01]  /*6390*/  MUFU.RCP R9, R9 ;  /* 0x0000000900097308 */ /* 0x002e620000001000 */
[----:B0-----:R-:W-:-:S05]  /*63a0*/  IMAD.WIDE R14, R0, 0x4, R14 ;  /* 0x00000004000e7825 */ /* 0x001fca00078e020e */
[----:B------:R-:W-:Y:S01]  /*63b0*/  STG.E desc[UR4][R14.64], R8 ;  /* 0x000000080e007986 */ /* 0x000fe2000c101904 */
[----:B-1----:R-:W-:-:S04]  /*63c0*/  VIADD R10, R9, 0xffffffe ;  /* 0x0ffffffe090a7836 */ /* 0x002fc80000000000 */
[----:B------:R0:W1:Y:S02]  /*63d0*/  F2I.FTZ.U32.TRUNC.NTZ R11, R10 ;  /* 0x0000000a000b7305 */ /* 0x000064000021f000 */
[----:B0-----:R-:W-:Y:S02]  /*63e0*/  IMAD.MOV.U32 R10, RZ, RZ, RZ ;  /* 0x000000ffff0a7224 */ /* 0x001fe400078e00ff */
[----:B-1----:R-:W-:-:S04]  /*63f0*/  IMAD.MOV R2, RZ, RZ, -R11 ;  /* 0x000000ffff027224 */ /* 0x002fc800078e0a0b */
[----:B------:R-:W-:-:S04]  /*6400*/  IMAD R13, R2, R19, RZ ;  /* 0x00000013020d7224 */ /* 0x000fc800078e02ff */
[----:B------:R-:W-:Y:S02]  /*6410*/  IMAD.HI.U32 R13, R11, R13, R10 ;  /* 0x0000000d0b0d7227 */ /* 0x000fe400078e000a */
[----:B------:R-:W0:Y:S04]  /*6420*/  LDC.64 R10, c[0x0][0x3e0] ;  /* 0x0000f800ff0a7b82 */ /* 0x000e280000000a00 */
[----:B------:R-:W-:-:S04]  /*6430*/  IMAD.HI.U32 R2, R13, R6, RZ ;  /* 0x000000060d027227 */ /* 0x000fc800078e00ff */
[----:B------:R-:W-:Y:S01]  /*6440*/  IMAD.MOV R9, RZ, RZ, -R2 ;  /* 0x000000ffff097224 */ /* 0x000fe200078e0a02 */
[----:B------:R-:W1:Y:S03]  /*6450*/  LDC.64 R12, c[0x0][0x3d0] ;  /* 0x0000f400ff0c7b82 */ /* 0x000e660000000a00 */
[C---:B------:R-:W-:Y:S02]  /*6460*/  IMAD R2, R19.reuse, R9, R6 ;  /* 0x0000000913027224 */ /* 0x040fe400078e0206 */
[----:B------:R-:W2:Y:S03]  /*6470*/  S2R R6, SR_LANEID ;  /* 0x0000000000067919 */ /* 0x000ea60000000000 */
[----:B------:R-:W-:-:S13]  /*6480*/  ISETP.GT.U32.AND P0, PT, R19, R2, PT ;  /* 0x000000021300720c */ /* 0x000fda0003f04070 */
[----:B------:R-:W-:Y:S02]  /*6490*/  @!P0 IMAD.IADD R2, R2, 0x1, -R19 ;  /* 0x0000000102028824 */ /* 0x000fe400078e0a13 */
[----:B-1----:R-:W-:-:S03]  /*64a0*/  IMAD.WIDE R12, R0, 0x4, R12 ;  /* 0x00000004000c7825 */ /* 0x002fc600078e020c */
[----:B------:R-:W-:Y:S02]  /*64b0*/  ISETP.GT.U32.AND P0, PT, R19, R2, PT ;  /* 0x000000021300720c */ /* 0x000fe40003f04070 */
[----:B------:R-:W-:Y:S11]  /*64c0*/  STG.E desc[UR4][R12.64], R7 ;  /* 0x000000070c007986 */ /* 0x000ff6000c101904 */
[----:B------:R-:W-:Y:S01]  /*64d0*/  @!P0 IMAD.IADD R2, R2, 0x1, -R19 ;  /* 0x0000000102028824 */ /* 0x000fe200078e0a13 */
[----:B--2---:R-:W-:-:S03]  /*64e0*/  ISETP.EQ.U32.AND P0, PT, R6, UR7, PT ;  /* 0x0000000706007c0c */ /* 0x004fc6000bf02070 */
[----:B------:R-:W-:Y:S01]  /*64f0*/  @!P1 IMAD.MOV R2, RZ, RZ, -R2 ;  /* 0x000000ffff029224 */ /* 0x000fe200078e0a02 */
[----:B------:R-:W-:Y:S01]  /*6500*/  @!P2 LOP3.LUT R2, RZ, R3, RZ, 0x33, !PT ;  /* 0x00000003ff02a212 */ /* 0x000fe200078e33ff */
[----:B------:R-:W-:-:S04]  /*6510*/  IMAD R3, R7, 0x10000, R4 ;  /* 0x0001000007037824 */ /* 0x000fc800078e0204 */
[----:B------:R-:W-:-:S05]  /*6520*/  IMAD.IADD R3, R3, 0x1, -R2 ;  /* 0x0000000103037824 */ /* 0x000fca00078e0a02 */
[----:B------:R-:W-:Y:S04]  /*6530*/  STG.E desc[UR4][R16.64], R3 ;  /* 0x0000000310007986 */ /* 0x000fe8000c101904 */
[----:B0-----:R-:W-:Y:S01]  /*6540*/  @P0 REDG.E.ADD.STRONG.GPU desc[UR4][R10.64], R5 ;  /* 0x000000050a00098e */ /* 0x001fe2000c12e104 */
[----:B------:R-:W-:Y:S05]  /*6550*/  EXIT ;  /* 0x000000000000794d */ /* 0x000fea0003800000 */
.L_x_121:
        /* <DEDUP_REMOVED lines=10> */
.L_x_165:


//--------------------- .text.execute_node_assignments --------------------------
	.section	.text.execute_node_assignments,"ax",@progbits
	.align	128
        .global         execute_node_assignments
        .type           execute_node_assignments,@function
        .size           execute_node_assignments,(.L_x_166 - execute_node_assignments)
        .other          execute_node_assignments,@"STO_CUDA_ENTRY STV_DEFAULT"
execute_node_assignments:
.text.execute_node_assignments:
[----:B------:R-:W-:Y:S01]  /*0000*/  LDC R1, c[0x0][0x37c] ;  /* 0x0000df00ff017b82 */ /* 0x000fe20000000800 */
[----:B------:R-:W0:Y:S07]  /*0010*/  S2R R0, SR_TID.X ;  /* 0x0000000000007919 */ /* 0x000e2e0000002100 */
[----:B------:R-:W0:Y:S08]  /*0020*/  S2UR UR4, SR_CTAID.X ;  /* 0x00000000000479c3 */ /* 0x000e300000002500 */
[----:B------:R-:W1:Y:S01]  /*0030*/  LDC R2, c[0x0][0x380] ;  /* 0x0000e000ff027b82 */ /* 0x000e620000000800 */
[----:B0-----:R-:W-:-:S04]  /*0040*/  LOP3.LUT P0, RZ, R0, UR4, RZ, 0xfc, !PT ;  /* 0x0000000400ff7c12 */ /* 0x001fc8000f80fcff */
[----:B-1----:R-:W-:-:S13]  /*0050*/  ISETP.LT.OR P0, PT, R2, 0x1, P0 ;  /* 0x000000010200780c */ /* 0x002fda0000701670 */
[----:B------:R-:W-:Y:S05]  /*0060*/  @P0 EXIT ;  /* 0x000000000000094d */ /* 0x000fea0003800000 */
[----:B------:R-:W0:Y:S01]  /*0070*/  LDCU UR4, c[0x0][0x384] ;  /* 0x00007080ff0477ac */ /* 0x000e220008000800 */
[----:B------:R-:W1:Y:S01]  /*0080*/  LDCU.64 UR12, c[0x0][0x358] ;  /* 0x00006b00ff0c77ac */ /* 0x000e620008000a00 */
[----:B0-----:R-:W-:-:S09]  /*0090*/  UISETP.GE.AND UP0, UPT, UR4, 0x1, UPT ;  /* 0x000000010400788c */ /* 0x001fd2000bf06270 */
[----:B-1----:R-:W-:Y:S05]  /*00a0*/  BRA.U !UP0, `(.L_x_122) ;  /* 0x0000000508947547 */ /* 0x002fea000b800000 */
[----:B------:R-:W-:-:S07]  /*00b0*/  IMAD.MOV.U32 R0, RZ, RZ, RZ ;  /* 0x000000ffff007224 */ /* 0x000fce00078e00ff */
.L_x_127:
[----:B0-2---:R-:W0:Y:S01]  /*00c0*/  LDC.64 R6, c[0x0][0x398] ;  /* 0x0000e600ff067b82 */ /* 0x005e220000000a00 */
[----:B------:R-:W1:Y:S07]  /*00d0*/  LDCU.64 UR4, c[0x0][0x380] ;  /* 0x00007000ff0477ac */ /* 0x000e6e0008000a00 */
[----:B------:R-:W2:Y:S01]  /*00e0*/  LDC.64 R4, c[0x0][0x390] ;  /* 0x0000e400ff047b82 */ /* 0x000ea20000000a00 */
[----:B0-----:R-:W-:-:S05]  /*00f0*/  IMAD.WIDE.U32 R6, R0, 0x4, R6 ;  /* 0x0000000400067825 */ /* 0x001fca00078e0006 */
[----:B------:R-:W1:Y:S01]  /*0100*/  LDG.E R3, desc[UR12][R6.64] ;  /* 0x0000000c06037981 */ /* 0x000e62000c1e1900 */
[----:B--2---:R-:W-:-:S05]  /*0110*/  IMAD.WIDE.U32 R4, R0, 0x4, R4 ;  /* 0x0000000400047825 */ /* 0x004fca00078e0004 */
[----:B------:R-:W2:Y:S01]  /*0120*/  LDG.E R2, desc[UR12][R4.64] ;  /* 0x0000000c04027981 */ /* 0x000ea2000c1e1900 */
[----:B-1----:R-:W-:-:S04]  /*0130*/  ISETP.GE.U32.AND P0, PT, R3, UR5, PT ;  /* 0x0000000503007c0c */ /* 0x002fc8000bf06070 */
[----:B--2---:R-:W-:-:S13]  /*0140*/  ISETP.GE.U32.OR P0, PT, R2, UR4, P0 ;  /* 0x0000000402007c0c */ /* 0x004fda0008706470 */
[----:B------:R-:W-:Y:S05]  /*0150*/  @P0 BRA `(.L_x_123) ;  /* 0x0000000400540947 */ /* 0x000fea0003800000 */
[----:B------:R-:W0:Y:S01]  /*0160*/  I2F.U32.RP R6, UR5 ;  /* 0x0000000500067d06 */ /* 0x000e220008209000 */
[----:B------:R-:W-:Y:S01]  /*0170*/  LOP3.LUT R14, RZ, UR5, RZ, 0x33, !PT ;  /* 0x00000005ff0e7c12 */ /* 0x000fe2000f8e33ff */
[----:B------:R-:W1:Y:S06]  /*0180*/  LDCU UR4, c[0x0][0x388] ;  /* 0x00007100ff0477ac */ /* 0x000e6c0008000800 */
[----:B0-----:R-:W0:Y:S02]  /*0190*/  MUFU.RCP R6, R6 ;  /* 0x0000000600067308 */ /* 0x001e240000001000 */
[----:B0-----:R-:W-:-:S06]  /*01a0*/  VIADD R4, R6, 0xffffffe ;  /* 0x0ffffffe06047836 */ /* 0x001fcc0000000000 */
[----:B------:R0:W2:Y:S02]  /*01b0*/  F2I.FTZ.U32.TRUNC.NTZ R5, R4 ;  /* 0x0000000400057305 */ /* 0x0000a4000021f000 */
[----:B0-----:R-:W-:Y:S02]  /*01c0*/  HFMA2 R4, -RZ, RZ, 0, 0 ;  /* 0x00000000ff047431 */ /* 0x001fe400000001ff */
[----:B--2---:R-:W-:-:S04]  /*01d0*/  IMAD.MOV R7, RZ, RZ, -R5 ;  /* 0x000000ffff077224 */ /* 0x004fc800078e0a05 */
[----:B------:R-:W-:-:S04]  /*01e0*/  IMAD R7, R7, UR5, RZ ;  /* 0x0000000507077c24 */ /* 0x000fc8000f8e02ff */
[----:B------:R-:W-:-:S06]  /*01f0*/  IMAD.HI.U32 R12, R5, R7, R4 ;  /* 0x00000007050c7227 */ /* 0x000fcc00078e0004 */
[----:B------:R-:W-:-:S04]  /*0200*/  IMAD.HI.U32 R5, R12, R3, RZ ;  /* 0x000000030c057227 */ /* 0x000fc800078e00ff */
[----:B------:R-:W-:Y:S02]  /*0210*/  IMAD.MOV R8, RZ, RZ, -R5 ;  /* 0x000000ffff087224 */ /* 0x000fe400078e0a05 */
[----:B------:R-:W0:Y:S02]  /*0220*/  LDC.64 R4, c[0x0][0x3a8] ;  /* 0x0000ea00ff047b82 */ /* 0x000e240000000a00 */
[----:B------:R-:W-:-:S05]  /*0230*/  IMAD R7, R8, UR5, R3 ;  /* 0x0000000508077c24 */ /* 0x000fca000f8e0203 */
[----:B------:R-:W-:-:S13]  /*0240*/  ISETP.GE.U32.AND P0, PT, R7, UR5, PT ;  /* 0x0000000507007c0c */ /* 0x000fda000bf06070 */
[----:B------:R-:W-:Y:S01]  /*0250*/  @P0 VIADD R7, R7, -UR5 ;  /* 0x8000000507070c36 */ /* 0x000fe20008000000 */
[----:B------:R-:W-:-:S04]  /*0260*/  ISETP.NE.U32.AND P0, PT, RZ, UR5, PT ;  /* 0x00000005ff007c0c */ /* 0x000fc8000bf05070 */
[----:B------:R-:W-:-:S13]  /*0270*/  ISETP.GE.U32.AND P1, PT, R7, UR5, PT ;  /* 0x0000000507007c0c */ /* 0x000fda000bf26070 */
[----:B------:R-:W-:-:S05]  /*0280*/  @P1 VIADD R7, R7, -UR5 ;  /* 0x8000000507071c36 */ /* 0x000fca0008000000 */
[----:B------:R-:W-:-:S05]  /*0290*/  SEL R11, R14, R7, !P0 ;  /* 0x000000070e0b7207 */ /* 0x000fca0004000000 */
[----:B0-----:R-:W-:-:S05]  /*02a0*/  IMAD.WIDE.U32 R4, R11, 0x4, R4 ;  /* 0x000000040b047825 */ /* 0x001fca00078e0004 */
[----:B------:R-:W1:Y:S02]  /*02b0*/  LDG.E R6, desc[UR12][R4.64] ;  /* 0x0000000c04067981 */ /* 0x000e64000c1e1900 */
[----:B-1----:R-:W-:-:S13]  /*02c0*/  ISETP.GE.AND P1, PT, R6, UR4, PT ;  /* 0x0000000406007c0c */ /* 0x002fda000bf26270 */
[----:B------:R-:W-:Y:S05]  /*02d0*/  @!P1 BRA `(.L_x_124) ;  /* 0x0000000000dc9947 */ /* 0x000fea0003800000 */
[----:B------:R-:W0:Y:S01]  /*02e0*/  LDC R4, c[0x0][0x384] ;  /* 0x0000e100ff047b82 */ /* 0x000e220000000800 */
[----:B------:R-:W-:Y:S01]  /*02f0*/  MOV R10, RZ ;  /* 0x000000ff000a7202 */ /* 0x000fe20000000f00 */
[----:B------:R-:W1:Y:S06]  /*0300*/  LDCU UR4, c[0x0][0x388] ;  /* 0x00007100ff0477ac */ /* 0x000e6c0008000800 */
[----:B------:R-:W2:Y:S02]  /*0310*/  LDC.64 R6, c[0x0][0x3a8] ;  /* 0x0000ea00ff067b82 */ /* 0x000ea40000000a00 */
.L_x_126:
[----:B------:R-:W-:-:S05]  /*0320*/  VIADD R10, R10, 0x1 ;  /* 0x000000010a0a7836 */ /* 0x000fca0000000000 */
[----:B0-----:R-:W-:-:S13]  /*0330*/  ISETP.NE.AND P1, PT, R10, R4, PT ;  /* 0x000000040a00720c */ /* 0x001fda0003f25270 */
[----:B------:R-:W-:Y:S05]  /*0340*/  @!P1 BRA `(.L_x_125) ;  /* 0x0000000000409947 */ /* 0x000fea0003800000 */
[----:B------:R-:W-:-:S04]  /*0350*/  IMAD.IADD R5, R3, 0x1, R10 ;  /* 0x0000000103057824 */ /* 0x000fc800078e020a */
[----:B------:R-:W-:-:S05]  /*0360*/  IMAD.HI.U32 R8, R12, R5, RZ ;  /* 0x000000050c087227 */ /* 0x000fca00078e00ff */
[----:B------:R-:W-:-:S05]  /*0370*/  IADD3 R8, PT, PT, -R8, RZ, RZ ;  /* 0x000000ff08087210 */ /* 0x000fca0007ffe1ff */
[----:B------:R-:W-:-:S05]  /*0380*/  IMAD R5, R4, R8, R5 ;  /* 0x0000000804057224 */ /* 0x000fca00078e0205 */
[----:B------:R-:W-:-:S13]  /*0390*/  ISETP.GE.U32.AND P1, PT, R5, R4, PT ;  /* 0x000000040500720c */ /* 0x000fda0003f26070 */
[----:B------:R-:W-:-:S05]  /*03a0*/  @P1 IMAD.IADD R5, R5, 0x1, -R4 ;  /* 0x0000000105051824 */ /* 0x000fca00078e0a04 */
[----:B------:R-:W-:-:S13]  /*03b0*/  ISETP.GE.U32.AND P1, PT, R5, R4, PT ;  /* 0x000000040500720c */ /* 0x000fda0003f26070 */
[----:B------:R-:W-:-:S05]  /*03c0*/  @P1 IMAD.IADD R5, R5, 0x1, -R4 ;  /* 0x0000000105051824 */ /* 0x000fca00078e0a04 */
[----:B------:R-:W-:-:S05]  /*03d0*/  SEL R11, R14, R5, !P0 ;  /* 0x000000050e0b7207 */ /* 0x000fca0004000000 */
[----:B--2---:R-:W-:-:S05]  /*03e0*/  IMAD.WIDE.U32 R8, R11, 0x4, R6 ;  /* 0x000000040b087825 */ /* 0x004fca00078e0006 */
[----:B------:R-:W1:Y:S02]  /*03f0*/  LDG.E R5, desc[UR12][R8.64] ;  /* 0x0000000c08057981 */ /* 0x000e64000c1e1900 */
[----:B-1----:R-:W-:-:S13]  /*0400*/  ISETP.GE.AND P1, PT, R5, UR4, PT ;  /* 0x0000000405007c0c */ /* 0x002fda000bf26270 */
[----:B------:R-:W-:Y:S05]  /*0410*/  @P1 BRA `(.L_x_126) ;  /* 0xfffffffc00c01947 */ /* 0x000fea000383ffff */
[----:B------:R-:W-:Y:S01]  /*0420*/  MOV R4, R8 ;  /* 0x0000000800047202 */ /* 0x000fe20000000f00 */
[----:B------:R-:W-:Y:S01]  /*0430*/  IMAD.MOV.U32 R5, RZ, RZ, R9 ;  /* 0x000000ffff057224 */ /* 0x000fe200078e0009 */
[----:B------:R-:W-:Y:S06]  /*0440*/  BRA `(.L_x_124) ;  /* 0x0000000000807947 */ /* 0x000fec0003800000 */
.L_x_125:
[----:B------:R-:W-:Y:S02]  /*0450*/  IABS R10, R4 ;  /* 0x00000004000a7213 */ /* 0x000fe40000000000 */
[----:B------:R-:W-:Y:S02]  /*0460*/  IABS R8, R2 ;  /* 0x0000000200087213 */ /* 0x000fe40000000000 */
[----:B------:R-:W0:Y:S01]  /*0470*/  I2F.RP R3, R10 ;  /* 0x0000000a00037306 */ /* 0x000e220000209400 */
[----:B------:R-:W-:-:S07]  /*0480*/  ISETP.GE.AND P2, PT, R2, RZ, PT ;  /* 0x000000ff0200720c */ /* 0x000fce0003f46270 */
[----:B0-----:R-:W2:Y:S02]  /*0490*/  MUFU.RCP R3, R3 ;  /* 0x0000000300037308 */ /* 0x001ea40000001000 */
[----:B--2---:R-:W-:-:S06]  /*04a0*/  VIADD R6, R3, 0xffffffe ;  /* 0x0ffffffe03067836 */ /* 0x004fcc0000000000 */
[----:B------:R0:W2:Y:S02]  /*04b0*/  F2I.FTZ.U32.TRUNC.NTZ R7, R6 ;  /* 0x0000000600077305 */ /* 0x0000a4000021f000 */
[----:B0-----:R-:W-:Y:S01]  /*04c0*/  IMAD.MOV.U32 R6, RZ, RZ, RZ ;  /* 0x000000ffff067224 */ /* 0x001fe200078e00ff */
[----:B--2---:R-:W-:-:S05]  /*04d0*/  IADD3 R5, PT, PT, RZ, -R7, RZ ;  /* 0x80000007ff057210 */ /* 0x004fca0007ffe0ff */
[----:B------:R-:W-:-:S04]  /*04e0*/  IMAD R5, R5, R10, RZ ;  /* 0x0000000a05057224 */ /* 0x000fc800078e02ff */
[----:B------:R-:W-:-:S04]  /*04f0*/  IMAD.HI.U32 R7, R7, R5, R6 ;  /* 0x0000000507077227 */ /* 0x000fc800078e0006 */
[----:B------:R-:W-:Y:S02]  /*0500*/  IMAD.MOV.U32 R5, RZ, RZ, R8 ;  /* 0x000000ffff057224 */ /* 0x000fe400078e0008 */
[----:B------:R-:W0:Y:S02]  /*0510*/  LDC.64 R8, c[0x0][0x3a8] ;  /* 0x0000ea00ff087b82 */ /* 0x000e240000000a00 */
[----:B------:R-:W-:-:S05]  /*0520*/  IMAD.HI.U32 R7, R7, R5, RZ ;  /* 0x0000000507077227 */ /* 0x000fca00078e00ff */
[----:B------:R-:W-:-:S05]  /*0530*/  IADD3 R7, PT, PT, -R7, RZ, RZ ;  /* 0x000000ff07077210 */ /* 0x000fca0007ffe1ff */
[C---:B------:R-:W-:Y:S02]  /*0540*/  IMAD R3, R10.reuse, R7, R5 ;  /* 0x000000070a037224 */ /* 0x040fe400078e0205 */
[----:B------:R-:W2:Y:S03]  /*0550*/  LDC.64 R6, c[0x0][0x3a0] ;  /* 0x0000e800ff067b82 */ /* 0x000ea60000000a00 */
[----:B------:R-:W-:-:S13]  /*0560*/  ISETP.GT.U32.AND P0, PT, R10, R3, PT ;  /* 0x000000030a00720c */ /* 0x000fda0003f04070 */
[----:B------:R-:W-:Y:S01]  /*0570*/  @!P0 IMAD.IADD R3, R3, 0x1, -R10 ;  /* 0x0000000103038824 */ /* 0x000fe200078e0a0a */
[----:B------:R-:W-:-:S04]  /*0580*/  ISETP.NE.AND P0, PT, R4, RZ, PT ;  /* 0x000000ff0400720c */ /* 0x000fc80003f05270 */
[----:B------:R-:W-:-:S13]  /*0590*/  ISETP.GT.U32.AND P1, PT, R10, R3, PT ;  /* 0x000000030a00720c */ /* 0x000fda0003f24070 */
[----:B------:R-:W-:-:S05]  /*05a0*/  @!P1 IMAD.IADD R3, R3, 0x1, -R10 ;  /* 0x0000000103039824 */ /* 0x000fca00078e0a0a */
[----:B------:R-:W-:Y:S01]  /*05b0*/  MOV R11, R3 ;  /* 0x00000003000b7202 */ /* 0x000fe20000000f00 */
[----:B--2---:R-:W-:-:S04]  /*05c0*/  IMAD.WIDE.U32 R2, R2, 0x4, R6 ;  /* 0x0000000402027825 */ /* 0x004fc800078e0006 */
[----:B------:R-:W-:Y:S01]  /*05d0*/  @!P2 IMAD.MOV R11, RZ, RZ, -R11 ;  /* 0x000000ffff0ba224 */ /* 0x000fe200078e0a0b */
[----:B------:R-:W-:-:S05]  /*05e0*/  @!P0 LOP3.LUT R11, RZ, R4, RZ, 0x33, !PT ;  /* 0x00000004ff0b8212 */ /* 0x000fca00078e33ff */
[----:B0-----:R-:W-:Y:S01]  /*05f0*/  IMAD.WIDE.U32 R4, R11, 0x4, R8 ;  /* 0x000000040b047825 */ /* 0x001fe200078e0008 */
[----:B------:R0:W-:Y:S04]  /*0600*/  STG.E desc[UR12][R2.64], R11 ;  /* 0x0000000b02007986 */ /* 0x0001e8000c10190c */
[----:B------:R-:W2:Y:S02]  /*0610*/  LDG.E R6, desc[UR12][R4.64] ;  /* 0x0000000c04067981 */ /* 0x000ea4000c1e1900 */
[----:B--2---:R-:W-:-:S05]  /*0620*/  VIADD R7, R6, 0x1 ;  /* 0x0000000106077836 */ /* 0x004fca0000000000 */
[----:B------:R0:W-:Y:S01]  /*0630*/  STG.E desc[UR12][R4.64], R7 ;  /* 0x0000000704007986 */ /* 0x0001e2000c10190c */
[----:B------:R-:W-:Y:S05]  /*0640*/  BRA `(.L_x_123) ;  /* 0x0000000000187947 */ /* 0x000fea0003800000 */
.L_x_124:
[----:B------:R-:W0:Y:S02]  /*0650*/  LDC.64 R6, c[0x0][0x3a0] ;  /* 0x0000e800ff067b82 */ /* 0x000e240000000a00 */
[----:B0-----:R-:W-:-:S05]  /*0660*/  IMAD.WIDE.U32 R6, R2, 0x4, R6 ;  /* 0x0000000402067825 */ /* 0x001fca00078e0006 */
[----:B------:R2:W-:Y:S04]  /*0670*/  STG.E desc[UR12][R6.64], R11 ;  /* 0x0000000b06007986 */ /* 0x0005e8000c10190c */
[----:B------:R-:W3:Y:S02]  /*0680*/  LDG.E R2, desc[UR12][R4.64] ;  /* 0x0000000c04027981 */ /* 0x000ee4000c1e1900 */
[----:B---3--:R-:W-:-:S05]  /*0690*/  IADD3 R3, PT, PT, R2, 0x1, RZ ;  /* 0x0000000102037810 */ /* 0x008fca0007ffe0ff */
[----:B------:R2:W-:Y:S02]  /*06a0*/  STG.E desc[UR12][R4.64], R3 ;  /* 0x0000000304007986 */ /* 0x0005e4000c10190c */
.L_x_123:
[----:B-1----:R-:W1:Y:S01]  /*06b0*/  LDCU UR4, c[0x0][0x380] ;  /* 0x00007000ff0477ac */ /* 0x002e620008000800 */
[----:B------:R-:W-:-:S05]  /*06c0*/  VIADD R0, R0, 0x1 ;  /* 0x0000000100007836 */ /* 0x000fca0000000000 */
[----:B-1----:R-:W-:-:S13]  /*06d0*/  ISETP.NE.AND P0, PT, R0, UR4, PT ;  /* 0x0000000400007c0c */ /* 0x002fda000bf05270 */
[----:B------:R-:W-:Y:S05]  /*06e0*/  @!P0 EXIT ;  /* 0x000000000000894d */ /* 0x000fea0003800000 */
[----:B------:R-:W-:Y:S05]  /*06f0*/  BRA `(.L_x_127) ;  /* 0xfffffff800707947 */ /* 0x000fea000383ffff */
.L_x_122:
[C---:B------:R-:W-:Y:S01]  /*0700*/  ISETP.GE.U32.AND P0, PT, R2.reuse, 0x4, PT ;  /* 0x000000040200780c */ /* 0x040fe20003f06070 */
[----:B------:R-:W-:Y:S01]  /*0710*/  IMAD.MOV.U32 R12, RZ, RZ, RZ ;  /* 0x000000ffff0c7224 */ /* 0x000fe200078e00ff */
[----:B------:R-:W-:-:S11]  /*0720*/  LOP3.LUT R0, R2, 0x3, RZ, 0xc0, !PT ;  /* 0x0000000302007812 */ /* 0x000fd600078ec0ff */
[----:B------:R-:W-:Y:S05]  /*0730*/  @!P0 BRA `(.L_x_128) ;  /* 0x0000000800848947 */ /* 0x000fea0003800000 */
[----:B------:R-:W0:Y:S01]  /*0740*/  LDCU.128 UR8, c[0x0][0x390] ;  /* 0x00007200ff0877ac */ /* 0x000e220008000c00 */
[----:B------:R-:W1:Y:S01]  /*0750*/  LDC.64 R10, c[0x0][0x3a0] ;  /* 0x0000e800ff0a7b82 */ /* 0x000e620000000a00 */
[----:B------:R-:W-:-:S04]  /*0760*/  LOP3.LUT R12, R2, 0x7ffffffc, RZ, 0xc0, !PT ;  /* 0x7ffffffc020c7812 */ /* 0x000fc800078ec0ff */
[----:B------:R-:W-:-:S03]  /*0770*/  IADD3 R13, PT, PT, -R12, RZ, RZ ;  /* 0x000000ff0c0d7210 */ /* 0x000fc60007ffe1ff */
[----:B------:R-:W2:Y:S08]  /*0780*/  LDC.64 R8, c[0x0][0x3a8] ;  /* 0x0000ea00ff087b82 */ /* 0x000eb00000000a00 */
[----:B------:R-:W3:Y:S01]  /*0790*/  LDC.64 R6, c[0x0][0x380] ;  /* 0x0000e000ff067b82 */ /* 0x000ee20000000a00 */
[----:B0-----:R-:W-:Y:S02]  /*07a0*/  UIADD3 UR6, UP0, UPT, UR8, 0x8, URZ ;  /* 0x0000000808067890 */ /* 0x001fe4000ff1e0ff */
[----:B------:R-:W-:-:S02]  /*07b0*/  UIADD3 UR4, UP1, UPT, UR10, 0x8, URZ ;  /* 0x000000080a047890 */ /* 0x000fc4000ff3e0ff */
[----:B------:R-:W-:Y:S02]  /*07c0*/  UIADD3.X UR7, UPT, UPT, URZ, UR9, URZ, UP0, !UPT ;  /* 0x00000009ff077290 */ /* 0x000fe400087fe4ff */
[----:B------:R-:W-:Y:S01]  /*07d0*/  UIADD3.X UR5, UPT, UPT, URZ, UR11, URZ, UP1, !UPT ;  /* 0x0000000bff057290 */ /* 0x000fe20008ffe4ff */
[----:B------:R-:W-:Y:S02]  /*07e0*/  IMAD.U32 R2, RZ, RZ, UR6 ;  /* 0x00000006ff027e24 */ /* 0x000fe4000f8e00ff */
[----:B------:R-:W-:Y:S01]  /*07f0*/  IMAD.U32 R4, RZ, RZ, UR4 ;  /* 0x00000004ff047e24 */ /* 0x000fe2000f8e00ff */
[----:B------:R-:W-:Y:S02]  /*0800*/  MOV R3, UR7 ;  /* 0x0000000700037c02 */ /* 0x000fe40008000f00 */
[----:B------:R-:W-:-:S07]  /*0810*/  IMAD.U32 R5, RZ, RZ, UR5 ;  /* 0x00000005ff057e24 */ /* 0x000fce000f8e00ff */
.L_x_133:
[----:B0-----:R-:W3:Y:S04]  /*0820*/  LDG.E R14, desc[UR12][R4.64+-0x8] ;  /* 0xfffff80c040e7981 */ /* 0x001ee8000c1e1900 */
[----:B------:R-:W4:Y:S01]  /*0830*/  LDG.E R15, desc[UR12][R2.64+-0x8] ;  /* 0xfffff80c020f7981 */ /* 0x000f22000c1e1900 */
[----:B---3--:R-:W-:-:S04]  /*0840*/  ISETP.GE.AND P0, PT, R14, R7, PT ;  /* 0x000000070e00720c */ /* 0x008fc80003f06270 */
[----:B------:R-:W-:-:S04]  /*0850*/  ISETP.GT.AND P0, PT, R14, -0x1, !P0 ;  /* 0xffffffff0e00780c */ /* 0x000fc80004704270 */
[----:B----4-:R-:W-:-:S13]  /*0860*/  ISETP.GE.U32.OR P0, PT, R15, R6, !P0 ;  /* 0x000000060f00720c */ /* 0x010fda0004706470 */
[----:B------:R-:W-:Y:S05]  /*0870*/  @P0 BRA `(.L_x_129) ;  /* 0x0000000000740947 */ /* 0x000fea0003800000 */
[----:B------:R-:W-:Y:S01]  /*0880*/  IABS R19, R7 ;  /* 0x0000000700137213 */ /* 0x000fe20000000000 */
[----:B------:R-:W-:Y:S01]  /*0890*/  IMAD.MOV.U32 R16, RZ, RZ, RZ ;  /* 0x000000ffff107224 */ /* 0x000fe200078e00ff */
[----:B------:R-:W-:Y:S02]  /*08a0*/  ISETP.GE.AND P1, PT, R15, RZ, PT ;  /* 0x000000ff0f00720c */ /* 0x000fe40003f26270 */
[----:B------:R-:W0:Y:S01]  /*08b0*/  I2F.RP R18, R19 ;  /* 0x0000001300127306 */ /* 0x000e220000209400 */
[----:B------:R-:W-:-:S07]  /*08c0*/  ISETP.NE.AND P2, PT, R7, RZ, PT ;  /* 0x000000ff0700720c */ /* 0x000fce0003f45270 */
[----:B0-----:R-:W0:Y:S02]  /*08d0*/  MUFU.RCP R18, R18 ;  /* 0x0000001200127308 */ /* 0x001e240000001000 */
[----:B0-----:R-:W-:-:S06]  /*08e0*/  VIADD R20, R18, 0xffffffe ;  /* 0x0ffffffe12147836 */ /* 0x001fcc0000000000 */
[----:B------:R-:W0:Y:S02]  /*08f0*/  F2I.FTZ.U32.TRUNC.NTZ R17, R20 ;  /* 0x0000001400117305 */ /* 0x000e24000021f000 */
[----:B0-----:R-:W-:-:S05]  /*0900*/  IADD3 R14, PT, PT, RZ, -R17, RZ ;  /* 0x80000011ff0e7210 */ /* 0x001fca0007ffe0ff */
[----:B------:R-:W-:Y:S01]  /*0910*/  IMAD R21, R14, R19, RZ ;  /* 0x000000130e157224 */ /* 0x000fe200078e02ff */
[----:B------:R-:W-:-:S03]  /*0920*/  IABS R14, R15 ;  /* 0x0000000f000e7213 */ /* 0x000fc60000000000 */
[----:B------:R-:W-:-:S04]  /*0930*/  IMAD.HI.U32 R21, R17, R21, R16 ;  /* 0x0000001511157227 */ /* 0x000fc800078e0010 */
[----:B------:R-:W-:-:S04]  /*0940*/  IMAD.MOV.U32 R16, RZ, RZ, R14 ;  /* 0x000000ffff107224 */ /* 0x000fc800078e000e */
[----:B------:R-:W-:-:S05]  /*0950*/  IMAD.HI.U32 R14, R21, R16, RZ ;  /* 0x00000010150e7227 */ /* 0x000fca00078e00ff */
[----:B------:R-:W-:-:S05]  /*0960*/  IADD3 R17, PT, PT, -R14, RZ, RZ ;  /* 0x000000ff0e117210 */ /* 0x000fca0007ffe1ff */
[----:B------:R-:W-:-:S05]  /*0970*/  IMAD R14, R19, R17, R16 ;  /* 0x00000011130e7224 */ /* 0x000fca00078e0210 */
[----:B------:R-:W-:-:S13]  /*0980*/  ISETP.GT.U32.AND P0, PT, R19, R14, PT ;  /* 0x0000000e1300720c */ /* 0x000fda0003f04070 */
[----:B------:R-:W-:-:S05]  /*0990*/  @!P0 IMAD.IADD R14, R14, 0x1, -R19 ;  /* 0x000000010e0e8824 */ /* 0x000fca00078e0a13 */
[----:B------:R-:W-:-:S13]  /*09a0*/  ISETP.GT.U32.AND P0, PT, R19, R14, PT ;  /* 0x0000000e1300720c */ /* 0x000fda0003f04070 */
[----:B------:R-:W-:-:S05]  /*09b0*/  @!P0 IMAD.IADD R14, R14, 0x1, -R19 ;  /* 0x000000010e0e8824 */ /* 0x000fca00078e0a13 */
[----:B------:R-:W-:Y:S01]  /*09c0*/  MOV R19, R14 ;  /* 0x0000000e00137202 */ /* 0x000fe20000000f00 */
[----:B-1----:R-:W-:-:S04]  /*09d0*/  IMAD.WIDE.U32 R14, R15, 0x4, R10 ;  /* 0x000000040f0e7825 */ /* 0x002fc800078e000a */
[----:B------:R-:W-:Y:S01]  /*09e0*/  @!P1 IMAD.MOV R19, RZ, RZ, -R19 ;  /* 0x000000ffff139224 */ /* 0x000fe200078e0a13 */
[----:B------:R-:W-:-:S05]  /*09f0*/  @!P2 LOP3.LUT R19, RZ, R7, RZ, 0x33, !PT ;  /* 0x00000007ff13a212 */ /* 0x000fca00078e33ff */
[----:B--2---:R-:W-:Y:S01]  /*0a00*/  IMAD.WIDE.U32 R16, R19, 0x4, R8 ;  /* 0x0000000413107825 */ /* 0x004fe200078e0008 */
[----:B------:R0:W-:Y:S04]  /*0a10*/  STG.E desc[UR12][R14.64], R19 ;  /* 0x000000130e007986 */ /* 0x0001e8000c10190c */
[----:B------:R-:W2:Y:S02]  /*0a20*/  LDG.E R18, desc[UR12][R16.64] ;  /* 0x0000000c10127981 */ /* 0x000ea4000c1e1900 */
[----:B--2---:R-:W-:-:S05]  /*0a30*/  VIADD R21, R18, 0x1 ;  /* 0x0000000112157836 */ /* 0x004fca0000000000 */
[----:B------:R0:W-:Y:S02]  /*0a40*/  STG.E desc[UR12][R16.64], R21 ;  /* 0x0000001510007986 */ /* 0x0001e4000c10190c */
.L_x_129:
        /* <DEDUP_REMOVED lines=12> */
[----:B0-----:R-:W-:-:S06]  /*0b10*/  IADD3 R20, PT, PT, R18, 0xffffffe, RZ ;  /* 0x0ffffffe12147810 */ /* 0x001fcc0007ffe0ff */
[----:B------:R-:W0:Y:S02]  /*0b20*/  F2I.FTZ.U32.TRUNC.NTZ R17, R20 ;  /* 0x0000001400117305 */ /* 0x000e24000021f000 */
[----:B0-----:R-:W-:-:S04]  /*0b30*/  IMAD.MOV R14, RZ, RZ, -R17 ;  /* 0x000000ffff0e7224 */ /* 0x001fc800078e0a11 */
[----:B------:R-:W-:Y:S01]  /*0b40*/  IMAD R21, R14, R19, RZ ;  /* 0x000000130e157224 */ /* 0x000fe200078e02ff */
[----:B------:R-:W-:-:S03]  /*0b50*/  IABS R14, R15 ;  /* 0x0000000f000e7213 */ /* 0x000fc60000000000 */
[----:B------:R-:W-:Y:S01]  /*0b60*/  IMAD.HI.U32 R21, R17, R21, R16 ;  /* 0x0000001511157227 */ /* 0x000fe200078e0010 */
[----:B------:R-:W-:-:S05]  /*0b70*/  MOV R16, R14 ;  /* 0x0000000e00107202 */ /* 0x000fca0000000f00 */
[----:B------:R-:W-:-:S04]  /*0b80*/  IMAD.HI.U32 R14, R21, R16, RZ ;  /* 0x00000010150e7227 */ /* 0x000fc800078e00ff */
[----:B------:R-:W-:-:S04]  /*0b90*/  IMAD.MOV R17, RZ, RZ, -R14 ;  /* 0x000000ffff117224 */ /* 0x000fc800078e0a0e */
[----:B------:R-:W-:-:S05]  /*0ba0*/  IMAD R14, R19, R17, R16 ;  /* 0x00000011130e7224 */ /* 0x000fca00078e0210 */
[----:B------:R-:W-:-:S13]  /*0bb0*/  ISETP.GT.U32.AND P0, PT, R19, R14, PT ;  /* 0x0000000e1300720c */ /* 0x000fda0003f04070 */
[----:B------:R-:W-:-:S05]  /*0bc0*/  @!P0 IMAD.IADD R14, R14, 0x1, -R19 ;  /* 0x000000010e0e8824 */ /* 0x000fca00078e0a13 */
[----:B------:R-:W-:-:S13]  /*0bd0*/  ISETP.GT.U32.AND P0, PT, R19, R14, PT ;  /* 0x0000000e1300720c */ /* 0x000fda0003f04070 */
[----:B------:R-:W-:-:S05]  /*0be0*/  @!P0 IADD3 R14, PT, PT, R14, -R19, RZ ;  /* 0x800000130e0e8210 */ /* 0x000fca0007ffe0ff */
[----:B------:R-:W-:Y:S02]  /*0bf0*/  IMAD.MOV.U32 R19, RZ, RZ, R14 ;  /* 0x000000ffff137224 */ /* 0x000fe400078e000e */
[----:B-1----:R-:W-:-:S04]  /*0c00*/  IMAD.WIDE.U32 R14, R15, 0x4, R10 ;  /* 0x000000040f0e7825 */ /* 0x002fc800078e000a */
[----:B------:R-:W-:Y:S01]  /*0c10*/  @!P1 IMAD.MOV R19, RZ, RZ, -R19 ;  /* 0x000000ffff139224 */ /* 0x000fe200078e0a13 */
[----:B------:R-:W-:-:S05]  /*0c20*/  @!P2 LOP3.LUT R19, RZ, R7, RZ, 0x33, !PT ;  /* 0x00000007ff13a212 */ /* 0x000fca00078e33ff */
[----:B--2---:R-:W-:Y:S01]  /*0c30*/  IMAD.WIDE.U32 R16, R19, 0x4, R8 ;  /* 0x0000000413107825 */ /* 0x004fe200078e0008 */
[----:B------:R0:W-:Y:S04]  /*0c40*/  STG.E desc[UR12][R14.64], R19 ;  /* 0x000000130e007986 */ /* 0x0001e8000c10190c */
[----:B------:R-:W2:Y:S02]  /*0c50*/  LDG.E R18, desc[UR12][R16.64] ;  /* 0x0000000c10127981 */ /* 0x000ea4000c1e1900 */
[----:B--2---:R-:W-:-:S05]  /*0c60*/  IADD3 R21, PT, PT, R18, 0x1, RZ ;  /* 0x0000000112157810 */ /* 0x004fca0007ffe0ff */
[----:B------:R0:W-:Y:S02]  /*0c70*/  STG.E desc[UR12][R16.64], R21 ;  /* 0x0000001510007986 */ /* 0x0001e4000c10190c */
.L_x_130:
[----:B0-----:R-:W3:Y:S04]  /*0c80*/  LDG.E R14, desc[UR12][R4.64] ;  /* 0x0000000c040e7981 */ /* 0x001ee8000c1e1900 */
[----:B------:R-:W4:Y:S01]  /*0c90*/  LDG.E R15, desc[UR12][R2.64] ;  /* 0x0000000c020f7981 */ /* 0x000f22000c1e1900 */
[----:B---3--:R-:W-:-:S04]  /*0ca0*/  ISETP.GE.AND P0, PT, R14, R7, PT ;  /* 0x000000070e00720c */ /* 0x008fc80003f06270 */
[----:B------:R-:W-:-:S04]  /*0cb0*/  ISETP.GT.AND P0, PT, R14, -0x1, !P0 ;  /* 0xffffffff0e00780c */ /* 0x000fc80004704270 */
[----:B----4-:R-:W-:-:S13]  /*0cc0*/  ISETP.GE.U32.OR P0, PT, R15, R6, !P0 ;  /* 0x000000060f00720c */ /* 0x010fda0004706470 */
[----:B------:R-:W-:Y:S05]  /*0cd0*/  @P0 BRA `(.L_x_131) ;  /* 0x0000000000740947 */ /* 0x000fea0003800000 */
[----:B------:R-:W-:Y:S01]  /*0ce0*/  IABS R19, R7 ;  /* 0x0000000700137213 */ /* 0x000fe20000000000 */
[----:B------:R-:W-:Y:S01]  /*0cf0*/  HFMA2 R16, -RZ, RZ, 0, 0 ;  /* 0x00000000ff107431 */ /* 0x000fe200000001ff */
[----:B------:R-:W-:Y:S02]  /*0d00*/  ISETP.GE.AND P1, PT, R15, RZ, PT ;  /* 0x000000ff0f00720c */ /* 0x000fe40003f26270 */
[----:B------:R-:W0:Y:S01]  /*0d10*/  I2F.RP R18, R19 ;  /* 0x0000001300127306 */ /* 0x000e220000209400 */
[----:B------:R-:W-:-:S07]  /*0d20*/  ISETP.NE.AND P2, PT, R7, RZ, PT ;  /* 0x000000ff0700720c */ /* 0x000fce0003f45270 */
[----:B0-----:R-:W0:Y:S02]  /*0d30*/  MUFU.RCP R18, R18 ;  /* 0x0000001200127308 */ /* 0x001e240000001000 */
[----:B0-----:R-:W-:-:S06]  /*0d40*/  VIADD R20, R18, 0xffffffe ;  /* 0x0ffffffe12147836 */ /* 0x001fcc0000000000 */
[----:B------:R-:W0:Y:S02]  /*0d50*/  F2I.FTZ.U32.TRUNC.NTZ R17, R20 ;  /* 0x0000001400117305 */ /* 0x000e24000021f000 */
[----:B0-----:R-:W-:-:S04]  /*0d60*/  IMAD.MOV R14, RZ, RZ, -R17 ;  /* 0x000000ffff0e7224 */ /* 0x001fc800078e0a11 */
[----:B------:R-:W-:Y:S01]  /*0d70*/  IMAD R21, R14, R19, RZ ;  /* 0x000000130e157224 */ /* 0x000fe200078e02ff */
[----:B------:R-:W-:-:S03]  /*0d80*/  IABS R14, R15 ;  /* 0x0000000f000e7213 */ /* 0x000fc60000000000 */
[----:B------:R-:W-:-:S04]  /*0d90*/  IMAD.HI.U32 R21, R17, R21, R16 ;  /* 0x0000001511157227 */ /* 0x000fc800078e0010 */
[----:B------:R-:W-:-:S04]  /*0da0*/  IMAD.MOV.U32 R16, RZ, RZ, R14 ;  /* 0x000000ffff107224 */ /* 0x000fc800078e000e */
[----:B------:R-:W-:-:S04]  /*0db0*/  IMAD.HI.U32 R14, R21, R16, RZ ;  /* 0x00000010150e7227 */ /* 0x000fc800078e00ff */
[----:B------:R-:W-:-:S04]  /*0dc0*/  IMAD.MOV R17, RZ, RZ, -R14 ;  /* 0x000000ffff117224 */ /* 0x000fc800078e0a0e */
[----:B------:R-:W-:-:S05]  /*0dd0*/  IMAD R14, R19, R17, R16 ;  /* 0x00000011130e7224 */ /* 0x000fca00078e0210 */
[----:B------:R-:W-:-:S13]  /*0de0*/  ISETP.GT.U32.AND P0, PT, R19, R14, PT ;  /* 0x0000000e1300720c */ /* 0x000fda0003f04070 */
[----:B------:R-:W-:-:S04]  /*0df0*/  @!P0 IADD3 R14, PT, PT, R14, -R19, RZ ;  /* 0x800000130e0e8210 */ /* 0x000fc80007ffe0ff */
[----:B------:R-:W-:-:S13]  /*0e00*/  ISETP.GT.U32.AND P0, PT, R19, R14, PT ;  /* 0x0000000e1300720c */ /* 0x000fda0003f04070 */
[----:B------:R-:W-:-:S04]  /*0e10*/  @!P0 IMAD.IADD R14, R14, 0x1, -R19 ;  /* 0x000000010e0e8824 */ /* 0x000fc800078e0a13 */
[----:B------:R-:W-:Y:S02]  /*0e20*/  IMAD.MOV.U32 R19, RZ, RZ, R14 ;  /* 0x000000ffff137224 */ /* 0x000fe400078e000e */
[----:B-1----:R-:W-:-:S03]  /*0e30*/  IMAD.WIDE.U32 R14, R15, 0x4, R10 ;  /* 0x000000040f0e7825 */ /* 0x002fc600078e000a */
[----:B------:R-:W-:Y:S02]  /*0e40*/  @!P1 IADD3 R19, PT, PT, -R19, RZ, RZ ;  /* 0x000000ff13139210 */ /* 0x000fe40007ffe1ff */
[----:B------:R-:W-:-:S05]  /*0e50*/  @!P2 LOP3.LUT R19, RZ, R7, RZ, 0x33, !PT ;  /* 0x00000007ff13a212 */ /* 0x000fca00078e33ff */
[----:B--2---:R-:W-:Y:S01]  /*0e60*/  IMAD.WIDE.U32 R16, R19, 0x4, R8 ;  /* 0x0000000413107825 */ /* 0x004fe200078e0008 */
[----:B------:R0:W-:Y:S04]  /*0e70*/  STG.E desc[UR12][R14.64], R19 ;  /* 0x000000130e007986 */ /* 0x0001e8000c10190c */
[----:B------:R-:W2:Y:S02]  /*0e80*/  LDG.E R18, desc[UR12][R16.64] ;  /* 0x0000000c10127981 */ /* 0x000ea4000c1e1900 */
[----:B--2---:R-:W-:-:S05]  /*0e90*/  VIADD R21, R18, 0x1 ;  /* 0x0000000112157836 */ /* 0x004fca0000000000 */
[----:B------:R0:W-:Y:S02]  /*0ea0*/  STG.E desc[UR12][R16.64], R21 ;  /* 0x0000001510007986 */ /* 0x0001e4000c10190c */
.L_x_131:
[----:B0-----:R-:W3:Y:S04]  /*0eb0*/  LDG.E R14, desc[UR12][R4.64+0x4] ;  /* 0x0000040c040e7981 */ /* 0x001ee8000c1e1900 */
[----:B------:R-:W4:Y:S01]  /*0ec0*/  LDG.E R15, desc[UR12][R2.64+0x4] ;  /* 0x0000040c020f7981 */ /* 0x000f22000c1e1900 */
[----:B------:R-:W-:-:S05]  /*0ed0*/  VIADD R13, R13, 0x4 ;  /* 0x000000040d0d7836 */ /* 0x000fca0000000000 */
[----:B------:R-:W-:Y:S02]  /*0ee0*/  ISETP.NE.AND P1, PT, R13, RZ, PT ;  /* 0x000000ff0d00720c */ /* 0x000fe40003f25270 */
        /* <DEDUP_REMOVED lines=33> */
.L_x_132:
[----:B------:R-:W-:Y:S02]  /*1100*/  IADD3 R2, P0, PT, R2, 0x10, RZ ;  /* 0x0000001002027810 */ /* 0x000fe40007f1e0ff */
[----:B------:R-:W-:-:S03]  /*1110*/  IADD3 R4, P2, PT, R4, 0x10, RZ ;  /* 0x0000001004047810 */ /* 0x000fc60007f5e0ff */
[----:B------:R-:W-:Y:S02]  /*1120*/  IMAD.X R3, RZ, RZ, R3, P0 ;  /* 0x000000ffff037224 */ /* 0x000fe400000e0603 */
[----:B------:R-:W-:Y:S01]  /*1130*/  IMAD.X R5, RZ, RZ, R5, P2 ;  /* 0x000000ffff057224 */ /* 0x000fe200010e0605 */
[----:B------:R-:W-:Y:S07]  /*1140*/  @P1 BRA `(.L_x_133) ;  /* 0xfffffff400b41947 */ /* 0x000fee000383ffff */
.L_x_128:
[----:B------:R-:W-:-:S13]  /*1150*/  ISETP.NE.AND P0, PT, R0, RZ, PT ;  /* 0x000000ff0000720c */ /* 0x000fda0003f05270 */
[----:B------:R-:W-:Y:S05]  /*1160*/  @!P0 EXIT ;  /* 0x000000000000894d */ /* 0x000fea0003800000 */
[----:B--2---:R-:W2:Y:S01]  /*1170*/  LDC.64 R8, c[0x0][0x398] ;  /* 0x0000e600ff087b82 */ /* 0x004ea20000000a00 */
[----:B------:R-:W-:-:S07]  /*1180*/  IADD3 R0, PT, PT, -R0, RZ, RZ ;  /* 0x000000ff00007210 */ /* 0x000fce0007ffe1ff */
[----:B-1----:R-:W1:Y:S08]  /*1190*/  LDC.64 R10, c[0x0][0x390] ;  /* 0x0000e400ff0a7b82 */ /* 0x002e700000000a00 */
[----:B------:R-:W3:Y:S08]  /*11a0*/  LDC.64 R2, c[0x0][0x3a0] ;  /* 0x0000e800ff027b82 */ /* 0x000ef00000000a00 */
[----:B------:R-:W4:Y:S01]  /*11b0*/  LDC.64 R4, c[0x0][0x3a8] ;  /* 0x0000ea00ff047b82 */ /* 0x000f220000000a00 */
[----:B--2---:R-:W-:-:S07]  /*11c0*/  IMAD.WIDE.U32 R8, R12, 0x4, R8 ;  /* 0x000000040c087825 */ /* 0x004fce00078e0008 */
[----:B------:R-:W2:Y:S01]  /*11d0*/  LDC.64 R6, c[0x0][0x380] ;  /* 0x0000e000ff067b82 */ /* 0x000ea20000000a00 */
[----:B-1----:R-:W-:-:S07]  /*11e0*/  IMAD.WIDE.U32 R10, R12, 0x4, R10 ;  /* 0x000000040c0a7825 */ /* 0x002fce00078e000a */
.L_x_135:
[----:B0-----:R1:W2:Y:S04]  /*11f0*/  LDG.E R12, desc[UR12][R8.64] ;  /* 0x0000000c080c7981 */ /* 0x0012a8000c1e1900 */
[----:B0-----:R0:W5:Y:S01]  /*1200*/  LDG.E R15, desc[UR12][R10.64] ;  /* 0x0000000c0a0f7981 */ /* 0x001162000c1e1900 */
[----:B------:R-:W-:-:S05]  /*1210*/  VIADD R0, R0, 0x1 ;  /* 0x0000000100007836 */ /* 0x000fca0000000000 */
[----:B------:R-:W-:Y:S02]  /*1220*/  ISETP.NE.AND P1, PT, R0, RZ, PT ;  /* 0x000000ff0000720c */ /* 0x000fe40003f25270 */
[----:B-1----:R-:W-:Y:S02]  /*1230*/  IADD3 R8, P2, PT, R8, 0x4, RZ ;  /* 0x0000000408087810 */ /* 0x002fe40007f5e0ff */
[----:B0-----:R-:W-:Y:S02]  /*1240*/  IADD3 R10, P3, PT, R10, 0x4, RZ ;  /* 0x000000040a0a7810 */ /* 0x001fe40007f7e0ff */
[----:B--2---:R-:W-:-:S04]  /*1250*/  ISETP.GE.AND P0, PT, R12, R7, PT ;  /* 0x000000070c00720c */ /* 0x004fc80003f06270 */
[----:B------:R-:W-:-:S04]  /*1260*/  ISETP.GT.AND P0, PT, R12, -0x1, !P0 ;  /* 0xffffffff0c00780c */ /* 0x000fc80004704270 */
[----:B-----5:R-:W-:-:S13]  /*1270*/  ISETP.GE.U32.OR P0, PT, R15, R6, !P0 ;  /* 0x000000060f00720c */ /* 0x020fda0004706470 */
[----:B------:R-:W-:Y:S05]  /*1280*/  @P0 BRA `(.L_x_134) ;  /* 0x0000000000740947 */ /* 0x000fea0003800000 */
[----:B------:R-:W-:Y:S02]  /*1290*/  IABS R17, R7 ;  /* 0x0000000700117213 */ /* 0x000fe40000000000 */
[----:B------:R-:W-:Y:S02]  /*12a0*/  IABS R18, R15 ;  /* 0x0000000f00127213 */ /* 0x000fe40000000000 */
[----:B------:R-:W0:Y:S01]  /*12b0*/  I2F.RP R14, R17 ;  /* 0x00000011000e7306 */ /* 0x000e220000209400 */
[----:B------:R-:W-:Y:S02]  /*12c0*/  ISETP.GE.AND P4, PT, R15, RZ, PT ;  /* 0x000000ff0f00720c */ /* 0x000fe40003f86270 */
[----:B------:R-:W-:-:S05]  /*12d0*/  ISETP.NE.AND P5, PT, R7, RZ, PT ;  /* 0x000000ff0700720c */ /* 0x000fca0003fa5270 */
[----:B0-----:R-:W0:Y:S02]  /*12e0*/  MUFU.RCP R14, R14 ;  /* 0x0000000e000e7308 */ /* 0x001e240000001000 */
[----:B0-----:R-:W-:-:S06]  /*12f0*/  VIADD R16, R14, 0xffffffe ;  /* 0x0ffffffe0e107836 */ /* 0x001fcc0000000000 */
[----:B------:R-:W0:Y:S02]  /*1300*/  F2I.FTZ.U32.TRUNC.NTZ R13, R16 ;  /* 0x00000010000d7305 */ /* 0x000e24000021f000 */
[----:B0-----:R-:W-:-:S05]  /*1310*/  IADD3 R12, PT, PT, RZ, -R13, RZ ;  /* 0x8000000dff0c7210 */ /* 0x001fca0007ffe0ff */
[----:B------:R-:W-:Y:S02]  /*1320*/  IMAD R19, R12, R17, RZ ;  /* 0x000000110c137224 */ /* 0x000fe400078e02ff */
[----:B------:R-:W-:-:S04]  /*1330*/  IMAD.MOV.U32 R12, RZ, RZ, RZ ;  /* 0x000000ffff0c7224 */ /* 0x000fc800078e00ff */
        /* <DEDUP_REMOVED lines=10> */
[----:B---3--:R-:W-:-:S04]  /*13e0*/  IMAD.WIDE.U32 R12, R15, 0x4, R2 ;  /* 0x000000040f0c7825 */ /* 0x008fc800078e0002 */
[----:B------:R-:W-:Y:S01]  /*13f0*/  @!P4 IMAD.MOV R17, RZ, RZ, -R17 ;  /* 0x000000ffff11c224 */ /* 0x000fe200078e0a11 */
[----:B------:R-:W-:-:S05]  /*1400*/  @!P5 LOP3.LUT R17, RZ, R7, RZ, 0x33, !PT ;  /* 0x00000007ff11d212 */ /* 0x000fca00078e33ff */
[----:B----4-:R-:W-:Y:S01]  /*1410*/  IMAD.WIDE.U32 R14, R17, 0x4, R4 ;  /* 0x00000004110e7825 */ /* 0x010fe200078e0004 */
[----:B------:R0:W-:Y:S04]  /*1420*/  STG.E desc[UR12][R12.64], R17 ;  /* 0x000000110c007986 */ /* 0x0001e8000c10190c */
[----:B------:R-:W2:Y:S02]  /*1430*/  LDG.E R16, desc[UR12][R14.64] ;  /* 0x0000000c0e107981 */ /* 0x000ea4000c1e1900 */
[----:B--2---:R-:W-:-:S05]  /*1440*/  VIADD R19, R16, 0x1 ;  /* 0x0000000110137836 */ /* 0x004fca0000000000 */
[----:B------:R0:W-:Y:S02]  /*1450*/  STG.E desc[UR12][R14.64], R19 ;  /* 0x000000130e007986 */ /* 0x0001e4000c10190c */
.L_x_134:
[----:B------:R-:W-:Y:S01]  /*1460*/  IADD3.X R9, PT, PT, RZ, R9, RZ, P2, !PT ;  /* 0x00000009ff097210 */ /* 0x000fe200017fe4ff */
[----:B------:R-:W-:Y:S01]  /*1470*/  IMAD.X R11, RZ, RZ, R11, P3 ;  /* 0x000000ffff0b7224 */ /* 0x000fe200018e060b */
[----:B------:R-:W-:Y:S06]  /*1480*/  @P1 BRA `(.L_x_135) ;  /* 0xfffffffc00581947 */ /* 0x000fec000383ffff */
[----:B------:R-:W-:Y:S05]  /*1490*/  EXIT ;  /* 0x000000000000794d */ /* 0x000fea0003800000 */
.L_x_136:
        /* <DEDUP_REMOVED lines=14> */
.L_x_166:


//--------------------- .text.compute_node_preferences --------------------------
	.section	.text.compute_node_preferences,"ax",@progbits
	.align	128
        .global         compute_node_preferences
        .type           compute_node_preferences,@function
        .size           compute_node_preferences,(.L_x_167 - compute_node_preferences)
        .other          compute_node_preferences,@"STO_CUDA_ENTRY STV_DEFAULT"
compute_node_preferences:
.text.compute_node_preferences:
[----:B------:R-:W0:Y:S01]  /*0000*/  LDC R1, c[0x0][0x37c] ;  /* 0x0000df00ff017b82 */ /* 0x000e220000000800 */
[----:B------:R-:W1:Y:S07]  /*0010*/  S2R R3, SR_TID.X ;  /* 0x0000000000037919 */ /* 0x000e6e0000002100 */
[----:B------:R-:W1:Y:S01]  /*0020*/  S2UR UR4, SR_CTAID.X ;  /* 0x00000000000479c3 */ /* 0x000e620000002500 */
[----:B------:R-:W2:Y:S01]  /*0030*/  LDCU UR5, c[0x0][0x380] ;  /* 0x00007000ff0577ac */ /* 0x000ea20008000800 */
[----:B0-----:R-:W-:-:S06]  /*0040*/  VIADD R1, R1, 0xfffffc00 ;  /* 0xfffffc0001017836 */ /* 0x001fcc0000000000 */
[----:B------:R-:W1:Y:S02]  /*0050*/  LDC R0, c[0x0][0x360] ;  /* 0x0000d800ff007b82 */ /* 0x000e640000000800 */
[----:B-1----:R-:W-:-:S05]  /*0060*/  IMAD R0, R0, UR4, R3 ;  /* 0x0000000400007c24 */ /* 0x002fca000f8e0203 */
[----:B--2---:R-:W-:-:S13]  /*0070*/  ISETP.GE.AND P0, PT, R0, UR5, PT ;  /* 0x0000000500007c0c */ /* 0x004fda000bf06270 */
[----:B------:R-:W-:Y:S05]  /*0080*/  @P0 EXIT ;  /* 0x000000000000094d */ /* 0x000fea0003800000 */
[----:B------:R-:W0:Y:S01]  /*0090*/  LDC.64 R2, c[0x0][0x398] ;  /* 0x0000e600ff027b82 */ /* 0x000e220000000a00 */
[----:B------:R-:W1:Y:S07]  /*00a0*/  LDCU.64 UR4, c[0x0][0x358] ;  /* 0x00006b00ff0477ac */ /* 0x000e6e0008000a00 */
[----:B------:R-:W2:Y:S01]  /*00b0*/  LDC R5, c[0x0][0x388] ;  /* 0x0000e200ff057b82 */ /* 0x000ea20000000800 */
[----:B0-----:R-:W-:-:S05]  /*00c0*/  IMAD.WIDE R2, R0, 0x4, R2 ;  /* 0x0000000400027825 */ /* 0x001fca00078e0202 */
[----:B-1----:R-:W3:Y:S04]  /*00d0*/  LDG.E R15, desc[UR4][R2.64] ;  /* 0x00000004020f7981 */ /* 0x002ee8000c1e1900 */
[----:B------:R-:W3:Y:S01]  /*00e0*/  LDG.E R4, desc[UR4][R2.64+0x4] ;  /* 0x0000040402047981 */ /* 0x000ee2000c1e1900 */
[C---:B--2---:R-:W-:Y:S02]  /*00f0*/  ISETP.GE.AND P0, PT, R5.reuse, 0x1, PT ;  /* 0x000000010500780c */ /* 0x044fe40003f06270 */
[----:B------:R-:W-:Y:S01]  /*0100*/  VIMNMX R14, PT, PT, R5, 0x100, PT ;  /* 0x00000100050e7848 */ /* 0x000fe20003fe0100 */
[----:B---3--:R-:W-:-:S10]  /*0110*/  IMAD.IADD R16, R4, 0x1, -R15 ;  /* 0x0000000104107824 */ /* 0x008fd400078e0a0f */
[----:B------:R-:W-:Y:S05]  /*0120*/  @!P0 BRA `(.L_x_137) ;  /* 0x0000000000ac8947 */ /* 0x000fea0003800000 */
[----:B------:R-:W-:Y:S01]  /*0130*/  ISETP.GE.U32.AND P0, PT, R5, 0x10, PT ;  /* 0x000000100500780c */ /* 0x000fe20003f06070 */
[----:B------:R-:W-:Y:S01]  /*0140*/  IMAD.MOV.U32 R2, RZ, RZ, RZ ;  /* 0x000000ffff027224 */ /* 0x000fe200078e00ff */
[----:B------:R-:W-:-:S04]  /*0150*/  LOP3.LUT R6, R14, 0xf, RZ, 0xc0, !PT ;  /* 0x0000000f0e067812 */ /* 0x000fc800078ec0ff */
[----:B------:R-:W-:-:S07]  /*0160*/  ISETP.NE.AND P1, PT, R6, RZ, PT ;  /* 0x000000ff0600720c */ /* 0x000fce0003f25270 */
[----:B------:R-:W-:Y:S06]  /*0170*/  @!P0 BRA `(.L_x_138) ;  /* 0x00000000003c8947 */ /* 0x000fec0003800000 */
[----:B------:R-:W-:Y:S01]  /*0180*/  LOP3.LUT R2, R14, 0xffff, RZ, 0xc0, !PT ;  /* 0x0000ffff0e027812 */ /* 0x000fe200078ec0ff */
[----:B------:R-:W-:-:S03]  /*0190*/  VIADD R5, R1, 0x20 ;  /* 0x0000002001057836 */ /* 0x000fc60000000000 */
[----:B------:R-:W-:-:S05]  /*01a0*/  SHF.R.U32.HI R2, RZ, 0x4, R2 ;  /* 0x00000004ff027819 */ /* 0x000fca0000011602 */
[----:B------:R-:W-:-:S05]  /*01b0*/  IMAD.SHL.U32 R2, R2, 0x10, RZ ;  /* 0x0000001002027824 */ /* 0x000fca00078e00ff */
[----:B------:R-:W-:Y:S02]  /*01c0*/  LOP3.LUT R3, R2, 0x1f0, RZ, 0xe2, !PT ;  /* 0x000001f002037812 */ /* 0x000fe400078ee2ff */
[----:B------:R-:W-:-:S03]  /*01d0*/  LOP3.LUT R2, R14, 0x1f0, RZ, 0xc0, !PT ;  /* 0x000001f00e027812 */ /* 0x000fc600078ec0ff */
[----:B------:R-:W-:-:S07]  /*01e0*/  IMAD.MOV R3, RZ, RZ, -R3 ;  /* 0x000000ffff037224 */ /* 0x000fce00078e0a03 */
.L_x_139:
[----:B------:R-:W-:Y:S01]  /*01f0*/  VIADD R3, R3, 0x10 ;  /* 0x0000001003037836 */ /* 0x000fe20000000000 */
[----:B------:R-:W-:Y:S04]  /*0200*/  STL.128 [R5+-0x20], RZ ;  /* 0xffffe0ff05007387 */ /* 0x000fe80000100c00 */
[----:B------:R-:W-:Y:S01]  /*0210*/  ISETP.NE.AND P0, PT, R3, RZ, PT ;  /* 0x000000ff0300720c */ /* 0x000fe20003f05270 */
[----:B------:R-:W-:Y:S04]  /*0220*/  STL.128 [R5+-0x10], RZ ;  /* 0xfffff0ff05007387 */ /* 0x000fe80000100c00 */
[----:B------:R-:W-:Y:S04]  /*0230*/  STL.128 [R5], RZ ;  /* 0x000000ff05007387 */ /* 0x000fe80000100c00 */
[----:B------:R0:W-:Y:S02]  /*0240*/  STL.128 [R5+0x10], RZ ;  /* 0x000010ff05007387 */ /* 0x0001e40000100c00 */
[----:B0-----:R-:W-:-:S02]  /*0250*/  VIADD R5, R5, 0x40 ;  /* 0x0000004005057836 */ /* 0x001fc40000000000 */
[----:B------:R-:W-:Y:S05]  /*0260*/  @P0 BRA `(.L_x_139) ;  /* 0xfffffffc00e00947 */ /* 0x000fea000383ffff */
.L_x_138:
[----:B------:R-:W-:Y:S05]  /*0270*/  @!P1 BRA `(.L_x_137) ;  /* 0x0000000000589947 */ /* 0x000fea0003800000 */
[----:B------:R-:W-:Y:S02]  /*0280*/  ISETP.GE.U32.AND P0, PT, R6, 0x8, PT ;  /* 0x000000080600780c */ /* 0x000fe40003f06070 */
[----:B------:R-:W-:-:S04]  /*0290*/  LOP3.LUT R3, R14, 0x7, RZ, 0xc0, !PT ;  /* 0x000000070e037812 */ /* 0x000fc800078ec0ff */
[----:B------:R-:W-:-:S07]  /*02a0*/  ISETP.NE.AND P1, PT, R3, RZ, PT ;  /* 0x000000ff0300720c */ /* 0x000fce0003f25270 */
[C---:B------:R-:W-:Y:S01]  /*02b0*/  @P0 LEA R5, R2.reuse, R1, 0x2 ;  /* 0x0000000102050211 */ /* 0x040fe200078e10ff */
[----:B------:R-:W-:-:S04]  /*02c0*/  @P0 VIADD R2, R2, 0x8 ;  /* 0x0000000802020836 */ /* 0x000fc80000000000 */
[----:B------:R0:W-:Y:S04]  /*02d0*/  @P0 STL.128 [R5], RZ ;  /* 0x000000ff05000387 */ /* 0x0001e80000100c00 */
[----:B------:R0:W-:Y:S01]  /*02e0*/  @P0 STL.128 [R5+0x10], RZ ;  /* 0x000010ff05000387 */ /* 0x0001e20000100c00 */
[----:B------:R-:W-:Y:S05]  /*02f0*/  @!P1 BRA `(.L_x_137) ;  /* 0x0000000000389947 */ /* 0x000fea0003800000 */
[----:B------:R-:W-:Y:S02]  /*0300*/  ISETP.GE.U32.AND P0, PT, R3, 0x4, PT ;  /* 0x000000040300780c */ /* 0x000fe40003f06070 */
[----:B------:R-:W-:-:S04]  /*0310*/  LOP3.LUT R3, R14, 0x3, RZ, 0xc0, !PT ;  /* 0x000000030e037812 */ /* 0x000fc800078ec0ff */
[----:B------:R-:W-:-:S07]  /*0320*/  ISETP.NE.AND P1, PT, R3, RZ, PT ;  /* 0x000000ff0300720c */ /* 0x000fce0003f25270 */
[C---:B0-----:R-:W-:Y:S02]  /*0330*/  @P0 IMAD R5, R2.reuse, 0x4, R1 ;  /* 0x0000000402050824 */ /* 0x041fe400078e0201 */
[----:B------:R-:W-:-:S03]  /*0340*/  @P0 VIADD R2, R2, 0x4 ;  /* 0x0000000402020836 */ /* 0x000fc60000000000 */
[----:B------:R1:W-:Y:S01]  /*0350*/  @P0 STL.128 [R5], RZ ;  /* 0x000000ff05000387 */ /* 0x0003e20000100c00 */
[----:B------:R-:W-:Y:S05]  /*0360*/  @!P1 BRA `(.L_x_137) ;  /* 0x00000000001c9947 */ /* 0x000fea0003800000 */
[----:B------:R-:W-:Y:S02]  /*0370*/  IMAD R2, R2, 0x4, R1 ;  /* 0x0000000402027824 */ /* 0x000fe400078e0201 */
[----:B------:R-:W-:-:S07]  /*0380*/  IMAD.MOV R3, RZ, RZ, -R3 ;  /* 0x000000ffff037224 */ /* 0x000fce00078e0a03 */
.L_x_140:
[----:B------:R-:W-:Y:S01]  /*0390*/  VIADD R3, R3, 0x1 ;  /* 0x0000000103037836 */ /* 0x000fe20000000000 */
[----:B------:R0:W-:Y:S04]  /*03a0*/  STL [R2], RZ ;  /* 0x000000ff02007387 */ /* 0x0001e80000100800 */
[----:B------:R-:W-:Y:S01]  /*03b0*/  ISETP.NE.AND P0, PT, R3, RZ, PT ;  /* 0x000000ff0300720c */ /* 0x000fe20003f05270 */
[----:B0-----:R-:W-:-:S12]  /*03c0*/  VIADD R2, R2, 0x4 ;  /* 0x0000000402027836 */ /* 0x001fd80000000000 */
[----:B------:R-:W-:Y:S05]  /*03d0*/  @P0 BRA `(.L_x_140) ;  /* 0xfffffffc00ec0947 */ /* 0x000fea000383ffff */
.L_x_137:
[----:B------:R-:W-:Y:S01]  /*03e0*/  ISETP.GE.AND P0, PT, R15, R4, PT ;  /* 0x000000040f00720c */ /* 0x000fe20003f06270 */
[----:B------:R-:W-:Y:S01]  /*03f0*/  BSSY.RECONVERGENT B1, `(.L_x_141) ;  /* 0x00000a3000017945 */ /* 0x000fe20003800200 */
[----:B------:R-:W-:Y:S02]  /*0400*/  HFMA2 R19, -RZ, RZ, 0, 0 ;  /* 0x00000000ff137431 */ /* 0x000fe400000001ff */
[----:B------:R-:W-:-:S09]  /*0410*/  IMAD.MOV.U32 R17, RZ, RZ, RZ ;  /* 0x000000ffff117224 */ /* 0x000fd200078e00ff */
[----:B------:R-:W-:Y:S05]  /*0420*/  @P0 BRA `(.L_x_142) ;  /* 0x00000008007c0947 */ /* 0x000fea0003800000 */
[----:B------:R-:W-:Y:S01]  /*0430*/  IMAD.IADD R4, R15, 0x1, -R4 ;  /* 0x000000010f047824 */ /* 0x000fe200078e0a04 */
[----:B------:R-:W-:Y:S01]  /*0440*/  BSSY.RECONVERGENT B0, `(.L_x_143) ;  /* 0x0000078000007945 */ /* 0x000fe20003800200 */
[----:B------:R-:W-:Y:S02]  /*0450*/  IMAD.MOV.U32 R19, RZ, RZ, RZ ;  /* 0x000000ffff137224 */ /* 0x000fe400078e00ff */
[----:B------:R-:W-:Y:S01]  /*0460*/  IMAD.MOV.U32 R17, RZ, RZ, RZ ;  /* 0x000000ffff117224 */ /* 0x000fe200078e00ff */
[----:B------:R-:W-:-:S13]  /*0470*/  ISETP.GT.U32.AND P0, PT, R4, -0x4, PT ;  /* 0xfffffffc0400780c */ /* 0x000fda0003f04070 */
[----:B------:R-:W-:Y:S05]  /*0480*/  @P0 BRA `(.L_x_144) ;  /* 0x0000000400cc0947 */ /* 0x000fea0003800000 */
[----:B------:R-:W2:Y:S01]  /*0490*/  LDC.64 R6, c[0x0][0x3a8] ;  /* 0x0000ea00ff067b82 */ /* 0x000ea20000000a00 */
[----:B------:R-:W-:Y:S01]  /*04a0*/  LOP3.LUT R18, R16, 0xfffffffc, RZ, 0xc0, !PT ;  /* 0xfffffffc10127812 */ /* 0x000fe200078ec0ff */
[----:B------:R-:W-:-:S04]  /*04b0*/  IMAD.MOV.U32 R19, RZ, RZ, RZ ;  /* 0x000000ffff137224 */ /* 0x000fc800078e00ff */
[----:B------:R-:W-:Y:S02]  /*04c0*/  IMAD.MOV R18, RZ, RZ, -R18 ;  /* 0x000000ffff127224 */ /* 0x000fe400078e0a12 */
[----:B01----:R-:W0:Y:S08]  /*04d0*/  LDC.64 R4, c[0x0][0x390] ;  /* 0x0000e400ff047b82 */ /* 0x003e300000000a00 */
[----:B------:R-:W1:Y:S02]  /*04e0*/  LDC.64 R2, c[0x0][0x3a0] ;  /* 0x0000e800ff027b82 */ /* 0x000e640000000a00 */
.L_x_153:
[----:B0-----:R-:W-:-:S05]  /*04f0*/  IMAD.WIDE R8, R15, 0x4, R4 ;  /* 0x000000040f087825 */ /* 0x001fca00078e0204 */
[----:B------:R-:W1:Y:S04]  /*0500*/  LDG.E R13, desc[UR4][R8.64] ;  /* 0x00000004080d7981 */ /* 0x000e68000c1e1900 */
[----:B------:R0:W5:Y:S04]  /*0510*/  LDG.E R25, desc[UR4][R8.64+0x4] ;  /* 0x0000040408197981 */ /* 0x000168000c1e1900 */
[----:B------:R0:W5:Y:S04]  /*0520*/  LDG.E R23, desc[UR4][R8.64+0x8] ;  /* 0x0000080408177981 */ /* 0x000168000c1e1900 */
[----:B------:R0:W5:Y:S01]  /*0530*/  LDG.E R21, desc[UR4][R8.64+0xc] ;  /* 0x00000c0408157981 */ /* 0x000162000c1e1900 */
[----:B-1----:R-:W-:-:S06]  /*0540*/  IMAD.WIDE R10, R13, 0x4, R2 ;  /* 0x000000040d0a7825 */ /* 0x002fcc00078e0202 */
[----:B------:R-:W3:Y:S01]  /*0550*/  LDG.E R10, desc[UR4][R10.64] ;  /* 0x000000040a0a7981 */ /* 0x000ee2000c1e1900 */
[----:B------:R-:W-:Y:S01]  /*0560*/  BSSY.RECONVERGENT B2, `(.L_x_145) ;  /* 0x0000016000027945 */ /* 0x000fe20003800200 */
[----:B---3--:R-:W-:-:S04]  /*0570*/  ISETP.GE.AND P0, PT, R10, R14, PT ;  /* 0x0000000e0a00720c */ /* 0x008fc80003f06270 */
[----:B------:R-:W-:-:S13]  /*0580*/  ISETP.LT.OR P0, PT, R10, RZ, P0 ;  /* 0x000000ff0a00720c */ /* 0x000fda0000701670 */
[----:B0-----:R-:W-:Y:S05]  /*0590*/  @P0 BRA `(.L_x_146) ;  /* 0x0000000000480947 */ /* 0x001fea0003800000 */
[----:B--2---:R-:W-:-:S05]  /*05a0*/  IMAD.WIDE R8, R13, 0x4, R6 ;  /* 0x000000040d087825 */ /* 0x004fca00078e0206 */
[----:B------:R-:W2:Y:S04]  /*05b0*/  LDG.E R11, desc[UR4][R8.64] ;  /* 0x00000004080b7981 */ /* 0x000ea8000c1e1900 */
[----:B------:R-:W2:Y:S01]  /*05c0*/  LDG.E R12, desc[UR4][R8.64+0x4] ;  /* 0x00000404080c7981 */ /* 0x000ea2000c1e1900 */
[----:B------:R-:W-:-:S05]  /*05d0*/  IMAD R13, R10, 0x4, R1 ;  /* 0x000000040a0d7824 */ /* 0x000fca00078e0201 */
[----:B------:R-:W3:Y:S01]  /*05e0*/  LDL R20, [R13] ;  /* 0x000000000d147983 */ /* 0x000ee20000100800 */
[----:B--2---:R-:W-:Y:S01]  /*05f0*/  IMAD.IADD R11, R12, 0x1, -R11 ;  /* 0x000000010c0b7824 */ /* 0x004fe200078e0a0b */
[----:B------:R-:W-:-:S04]  /*0600*/  MOV R12, 0x2 ;  /* 0x00000002000c7802 */ /* 0x000fc80000000f00 */
[C---:B------:R-:W-:Y:S02]  /*0610*/  ISETP.GE.AND P1, PT, R11.reuse, 0x7, PT ;  /* 0x000000070b00780c */ /* 0x040fe40003f26270 */
[----:B------:R-:W-:Y:S02]  /*0620*/  ISETP.GE.AND P0, PT, R11, 0x4, PT ;  /* 0x000000040b00780c */ /* 0x000fe40003f06270 */
[----:B------:R-:W-:-:S04]  /*0630*/  SEL R11, R12, 0x1, !P1 ;  /* 0x000000010c0b7807 */ /* 0x000fc80004800000 */
[----:B------:R-:W-:Y:S02]  /*0640*/  SEL R11, R11, 0x4, P0 ;  /* 0x000000040b0b7807 */ /* 0x000fe40000000000 */
[----:B------:R-:W-:-:S03]  /*0650*/  ISETP.GE.AND P0, PT, R10, R19, PT ;  /* 0x000000130a00720c */ /* 0x000fc60003f06270 */
[----:B---3--:R-:W-:-:S05]  /*0660*/  IMAD.IADD R20, R11, 0x1, R20 ;  /* 0x000000010b147824 */ /* 0x008fca00078e0214 */
[----:B------:R0:W-:Y:S01]  /*0670*/  STL [R13], R20 ;  /* 0x000000140d007387 */ /* 0x0001e20000100800 */
[----:B------:R-:W-:-:S04]  /*0680*/  ISETP.NE.OR P0, PT, R20, R17, P0 ;  /* 0x000000111400720c */ /* 0x000fc80000705670 */
[----:B------:R-:W-:-:S13]  /*0690*/  ISETP.LE.AND P0, PT, R20, R17, P0 ;  /* 0x000000111400720c */ /* 0x000fda0000703270 */
[----:B------:R-:W-:Y:S02]  /*06a0*/  @!P0 IMAD.MOV.U32 R17, RZ, RZ, R20 ;  /* 0x000000ffff118224 */ /* 0x000fe400078e0014 */
[----:B0-----:R-:W-:-:S07]  /*06b0*/  @!P0 IMAD.MOV.U32 R19, RZ, RZ, R10 ;  /* 0x000000ffff138224 */ /* 0x001fce00078e000a */
.L_x_146:
[----:B------:R-:W-:Y:S05]  /*06c0*/  BSYNC.RECONVERGENT B2 ;  /* 0x0000000000027941 */ /* 0x000fea0003800200 */
.L_x_145:
[----:B-----5:R-:W-:-:S04]  /*06d0*/  IMAD.WIDE R8, R25, 0x4, R2 ;  /* 0x0000000419087825 */ /* 0x020fc800078e0202 */
[--C-:B------:R-:W-:Y:S01]  /*06e0*/  IMAD.WIDE R10, R23, 0x4, R2.reuse ;  /* 0x00000004170a7825 */ /* 0x100fe200078e0202 */
[----:B------:R-:W3:Y:S03]  /*06f0*/  LDG.E R20, desc[UR4][R8.64] ;  /* 0x0000000408147981 */ /* 0x000ee6000c1e1900 */
[----:B------:R-:W-:Y:S02]  /*0700*/  IMAD.WIDE R12, R21, 0x4, R2 ;  /* 0x00000004150c7825 */ /* 0x000fe400078e0202 */
[----:B------:R-:W4:Y:S04]  /*0710*/  LDG.E R10, desc[UR4][R10.64] ;  /* 0x000000040a0a7981 */ /* 0x000f28000c1e1900 */
[----:B------:R-:W2:Y:S01]  /*0720*/  LDG.E R12, desc[UR4][R12.64] ;  /* 0x000000040c0c7981 */ /* 0x000ea2000c1e1900 */
[----:B------:R-:W-:Y:S01]  /*0730*/  VIADD R18, R18, 0x4 ;  /* 0x0000000412127836 */ /* 0x000fe20000000000 */
[----:B------:R-:W-:Y:S04]  /*0740*/  BSSY.RECONVERGENT B2, `(.L_x_147) ;  /* 0x000001b000027945 */ /* 0x000fe80003800200 */
[----:B------:R-:W-:-:S02]  /*0750*/  ISETP.NE.AND P3, PT, R18, RZ, PT ;  /* 0x000000ff1200720c */ /* 0x000fc40003f65270 */
[----:B---3--:R-:W-:-:S04]  /*0760*/  ISETP.GE.AND P2, PT, R20, R14, PT ;  /* 0x0000000e1400720c */ /* 0x008fc80003f46270 */
[----:B------:R-:W-:Y:S02]  /*0770*/  ISETP.LT.OR P2, PT, R20, RZ, P2 ;  /* 0x000000ff1400720c */ /* 0x000fe40001741670 */
[-C--:B----4-:R-:W-:Y:S02]  /*0780*/  ISETP.GE.AND P0, PT, R10, R14.reuse, PT ;  /* 0x0000000e0a00720c */ /* 0x090fe40003f06270 */
[----:B--2---:R-:W-:Y:S02]  /*0790*/  ISETP.GE.AND P1, PT, R12, R14, PT ;  /* 0x0000000e0c00720c */ /* 0x004fe40003f26270 */
[----:B------:R-:W-:Y:S02]  /*07a0*/  ISETP.LT.OR P0, PT, R10, RZ, P0 ;  /* 0x000000ff0a00720c */ /* 0x000fe40000701670 */
[----:B------:R-:W-:-:S05]  /*07b0*/  ISETP.LT.OR P1, PT, R12, RZ, P1 ;  /* 0x000000ff0c00720c */ /* 0x000fca0000f21670 */
[----:B------:R-:W-:Y:S08]  /*07c0*/  @P2 BRA `(.L_x_148) ;  /* 0x0000000000482947 */ /* 0x000ff00003800000 */
[----:B------:R-:W-:-:S05]  /*07d0*/  IMAD.WIDE R8, R25, 0x4, R6 ;  /* 0x0000000419087825 */ /* 0x000fca00078e0206 */
[----:B------:R-:W2:Y:S04]  /*07e0*/  LDG.E R11, desc[UR4][R8.64] ;  /* 0x00000004080b7981 */ /* 0x000ea8000c1e1900 */
[----:B------:R-:W2:Y:S01]  /*07f0*/  LDG.E R22, desc[UR4][R8.64+0x4] ;  /* 0x0000040408167981 */ /* 0x000ea2000c1e1900 */
[----:B------:R-:W-:-:S05]  /*0800*/  IMAD R13, R20, 0x4, R1 ;  /* 0x00000004140d7824 */ /* 0x000fca00078e0201 */
[----:B------:R-:W3:Y:S01]  /*0810*/  LDL R24, [R13] ;  /* 0x000000000d187983 */ /* 0x000ee20000100800 */
[----:B--2---:R-:W-:Y:S02]  /*0820*/  IMAD.IADD R11, R22, 0x1, -R11 ;  /* 0x00000001160b7824 */ /* 0x004fe400078e0a0b */
[----:B------:R-:W-:-:S03]  /*0830*/  IMAD.MOV.U32 R22, RZ, RZ, 0x2 ;  /* 0x00000002ff167424 */ /* 0x000fc600078e00ff */
[C---:B------:R-:W-:Y:S02]  /*0840*/  ISETP.GE.AND P4, PT, R11.reuse, 0x7, PT ;  /* 0x000000070b00780c */ /* 0x040fe40003f86270 */
[----:B------:R-:W-:Y:S02]  /*0850*/  ISETP.GE.AND P2, PT, R11, 0x4, PT ;  /* 0x000000040b00780c */ /* 0x000fe40003f46270 */
[----:B------:R-:W-:-:S04]  /*0860*/  SEL R11, R22, 0x1, !P4 ;  /* 0x00000001160b7807 */ /* 0x000fc80006000000 */
[----:B------:R-:W-:Y:S02]  /*0870*/  SEL R11, R11, 0x4, P2 ;  /* 0x000000040b0b7807 */ /* 0x000fe40001000000 */
[----:B------:R-:W-:Y:S02]  /*0880*/  ISETP.GE.AND P2, PT, R20, R19, PT ;  /* 0x000000131400720c */ /* 0x000fe40003f46270 */
[----:B---3--:R-:W-:-:S04]  /*0890*/  IADD3 R24, PT, PT, R11, R24, RZ ;  /* 0x000000180b187210 */ /* 0x008fc80007ffe0ff */
[CC--:B------:R-:W-:Y:S01]  /*08a0*/  ISETP.NE.OR P2, PT, R24.reuse, R17.reuse, P2 ;  /* 0x000000111800720c */ /* 0x0c0fe20001745670 */
[----:B------:R0:W-:Y:S03]  /*08b0*/  STL [R13], R24 ;  /* 0x000000180d007387 */ /* 0x0001e60000100800 */
[----:B------:R-:W-:-:S13]  /*08c0*/  ISETP.LE.AND P2, PT, R24, R17, P2 ;  /* 0x000000111800720c */ /* 0x000fda0001743270 */
[----:B------:R-:W-:Y:S02]  /*08d0*/  @!P2 IMAD.MOV.U32 R17, RZ, RZ, R24 ;  /* 0x000000ffff11a224 */ /* 0x000fe400078e0018 */
[----:B0-----:R-:W-:-:S07]  /*08e0*/  @!P2 IMAD.MOV.U32 R19, RZ, RZ, R20 ;  /* 0x000000ffff13a224 */ /* 0x001fce00078e0014 */
.L_x_148:
[----:B------:R-:W-:Y:S05]  /*08f0*/  BSYNC.RECONVERGENT B2 ;  /* 0x0000000000027941 */ /* 0x000fea0003800200 */
.L_x_147:
[----:B------:R-:W-:Y:S04]  /*0900*/  BSSY.RECONVERGENT B2, `(.L_x_149) ;  /* 0x0000014000027945 */ /* 0x000fe80003800200 */
[----:B------:R-:W-:Y:S05]  /*0910*/  @P0 BRA `(.L_x_150) ;  /* 0x0000000000480947 */ /* 0x000fea0003800000 */
        /* <DEDUP_REMOVED lines=16> */
[----:B------:R-:W-:Y:S01]  /*0a20*/  @!P0 IMAD.MOV.U32 R17, RZ, RZ, R22 ;  /* 0x000000ffff118224 */ /* 0x000fe200078e0016 */
[----:B0-----:R-:W-:-:S07]  /*0a30*/  @!P0 MOV R19, R10 ;  /* 0x0000000a00138202 */ /* 0x001fce0000000f00 */
.L_x_150:
[----:B------:R-:W-:Y:S05]  /*0a40*/  BSYNC.RECONVERGENT B2 ;  /* 0x0000000000027941 */ /* 0x000fea0003800200 */
.L_x_149:
        /* <DEDUP_REMOVED lines=20> */
.L_x_152:
[----:B------:R-:W-:Y:S05]  /*0b90*/  BSYNC.RECONVERGENT B2 ;  /* 0x0000000000027941 */ /* 0x000fea0003800200 */
.L_x_151:
[----:B------:R-:W-:Y:S01]  /*0ba0*/  IADD3 R15, PT, PT, R15, 0x4, RZ ;  /* 0x000000040f0f7810 */ /* 0x000fe20007ffe0ff */
[----:B------:R-:W-:Y:S06]  /*0bb0*/  @P3 BRA `(.L_x_153) ;  /* 0xfffffff8004c3947 */ /* 0x000fec000383ffff */
.L_x_144:
[----:B------:R-:W-:Y:S05]  /*0bc0*/  BSYNC.RECONVERGENT B0 ;  /* 0x0000000000007941 */ /* 0x000fea0003800200 */
.L_x_143:
[----:B------:R-:W-:-:S13]  /*0bd0*/  LOP3.LUT P0, R8, R16, 0x3, RZ, 0xc0, !PT ;  /* 0x0000000310087812 */ /* 0x000fda000780c0ff */
[----:B------:R-:W-:Y:S05]  /*0be0*/  @!P0 BRA `(.L_x_142) ;  /* 0x00000000008c8947 */ /* 0x000fea0003800000 */
[----:B------:R-:W2:Y:S01]  /*0bf0*/  LDC.64 R2, c[0x0][0x3a8] ;  /* 0x0000ea00ff027b82 */ /* 0x000ea20000000a00 */
[----:B------:R-:W-:-:S07]  /*0c00*/  IMAD.MOV R8, RZ, RZ, -R8 ;  /* 0x000000ffff087224 */ /* 0x000fce00078e0a08 */
[----:B01----:R-:W0:Y:S08]  /*0c10*/  LDC.64 R4, c[0x0][0x390] ;  /* 0x0000e400ff047b82 */ /* 0x003e300000000a00 */
[----:B------:R-:W1:Y:S02]  /*0c20*/  LDC.64 R6, c[0x0][0x3a0] ;  /* 0x0000e800ff067b82 */ /* 0x000e640000000a00 */
.L_x_156:
[----:B0-----:R-:W-:-:S06]  /*0c30*/  IMAD.WIDE R10, R15, 0x4, R4 ;  /* 0x000000040f0a7825 */ /* 0x001fcc00078e0204 */
[----:B------:R-:W1:Y:S02]  /*0c40*/  LDG.E R11, desc[UR4][R10.64] ;  /* 0x000000040a0b7981 */ /* 0x000e64000c1e1900 */
[----:B-1----:R-:W-:-:S05]  /*0c50*/  IMAD.WIDE R12, R11, 0x4, R6 ;  /* 0x000000040b0c7825 */ /* 0x002fca00078e0206 */
[----:B------:R-:W3:Y:S01]  /*0c60*/  LDG.E R20, desc[UR4][R12.64] ;  /* 0x000000040c147981 */ /* 0x000ee2000c1e1900 */
[----:B------:R-:W-:Y:S01]  /*0c70*/  VIADD R8, R8, 0x1 ;  /* 0x0000000108087836 */ /* 0x000fe20000000000 */
[----:B------:R-:W-:Y:S04]  /*0c80*/  BSSY.RECONVERGENT B0, `(.L_x_154) ;  /* 0x0000017000007945 */ /* 0x000fe80003800200 */
[----:B------:R-:W-:Y:S02]  /*0c90*/  ISETP.NE.AND P1, PT, R8, RZ, PT ;  /* 0x000000ff0800720c */ /* 0x000fe40003f25270 */
[----:B---3--:R-:W-:-:S04]  /*0ca0*/  ISETP.GE.AND P0, PT, R20, R14, PT ;  /* 0x0000000e1400720c */ /* 0x008fc80003f06270 */
[----:B------:R-:W-:-:S13]  /*0cb0*/  ISETP.LT.OR P0, PT, R20, RZ, P0 ;  /* 0x000000ff1400720c */ /* 0x000fda0000701670 */
[----:B------:R-:W-:Y:S05]  /*0cc0*/  @P0 BRA `(.L_x_155) ;  /* 0x0000000000480947 */ /* 0x000fea0003800000 */
[----:B--2---:R-:W-:-:S05]  /*0cd0*/  IMAD.WIDE R10, R11, 0x4, R2 ;  /* 0x000000040b0a7825 */ /* 0x004fca00078e0202 */
        /* <DEDUP_REMOVED lines=15> */
[----:B------:R-:W-:Y:S01]  /*0dd0*/  @!P0 MOV R17, R18 ;  /* 0x0000001200118202 */ /* 0x000fe20000000f00 */
[----:B0-----:R-:W-:-:S07]  /*0de0*/  @!P0 IMAD.MOV.U32 R19, RZ, RZ, R20 ;  /* 0x000000ffff138224 */ /* 0x001fce00078e0014 */
.L_x_155:
[----:B------:R-:W-:Y:S05]  /*0df0*/  BSYNC.RECONVERGENT B0 ;  /* 0x0000000000007941 */ /* 0x000fea0003800200 */
.L_x_154:
[----:B------:R-:W-:Y:S01]  /*0e00*/  VIADD R15, R15, 0x1 ;  /* 0x000000010f0f7836 */ /* 0x000fe20000000000 */
[----:B------:R-:W-:Y:S06]  /*0e10*/  @P1 BRA `(.L_x_156) ;  /* 0xfffffffc00841947 */ /* 0x000fec000383ffff */
.L_x_142:
[----:B------:R-:W-:Y:S05]  /*0e20*/  BSYNC.RECONVERGENT B1 ;  /* 0x0000000000017941 */ /* 0x000fea0003800200 */
.L_x_141:
[----:B------:R-:W3:Y:S01]  /*0e30*/  LDC R11, c[0x0][0x384] ;  /* 0x0000e100ff0b7b82 */ /* 0x000ee20000000800 */
[----:B------:R-:W-:Y:S01]  /*0e40*/  ISETP.GE.AND P0, PT, R16, 0x4, PT ;  /* 0x000000041000780c */ /* 0x000fe20003f06270 */
[----:B------:R-:W-:Y:S01]  /*0e50*/  BSSY.RECONVERGENT B0, `(.L_x_157) ;  /* 0x000000b000007945 */ /* 0x000fe20003800200 */
[----:B---3--:R-:W-:-:S04]  /*0e60*/  IABS R10, R11 ;  /* 0x0000000b000a7213 */ /* 0x008fc80000000000 */
[----:B------:R-:W3:Y:S08]  /*0e70*/  I2F.RP R4, R10 ;  /* 0x0000000a00047306 */ /* 0x000ef00000209400 */
[----:B---3--:R-:W2:Y:S02]  /*0e80*/  MUFU.RCP R4, R4 ;  /* 0x0000000400047308 */ /* 0x008ea40000001000 */
[----:B--2---:R-:W-:-:S06]  /*0e90*/  VIADD R2, R4, 0xffffffe ;  /* 0x0ffffffe04027836 */ /* 0x004fcc0000000000 */
[----:B------:R-:W0:Y:S02]  /*0ea0*/  F2I.FTZ.U32.TRUNC.NTZ R3, R2 ;  /* 0x0000000200037305 */ /* 0x000e24000021f000 */
[----:B01----:R-:W-:Y:S01]  /*0eb0*/  IMAD.MOV R5, RZ, RZ, -R3 ;  /* 0x000000ffff057224 */ /* 0x003fe200078e0a03 */
[----:B------:R-:W-:Y:S06]  /*0ec0*/  @!P0 BRA `(.L_x_158) ;  /* 0x00000000000c8947 */ /* 0x000fec0003800000 */
[----:B------:R-:W-:-:S13]  /*0ed0*/  ISETP.GT.U32.AND P0, PT, R16, 0x8, PT ;  /* 0x000000081000780c */ /* 0x000fda0003f04070 */
[----:B------:R-:W-:-:S04]  /*0ee0*/  @!P0 IMAD.IADD R19, R16, 0x1, R19 ;  /* 0x0000000110138824 */ /* 0x000fc800078e0213 */
[----:B------:R-:W-:-:S07]  /*0ef0*/  @P0 IMAD R19, R19, 0x2, R16 ;  /* 0x0000000213130824 */ /* 0x000fce00078e0210 */
.L_x_158:
[----:B------:R-:W-:Y:S05]  /*0f00*/  BSYNC.RECONVERGENT B0 ;  /* 0x0000000000007941 */ /* 0x000fea0003800200 */
.L_x_157:
[----:B------:R-:W-:Y:S01]  /*0f10*/  IMAD R5, R5, R10, RZ ;  /* 0x0000000a05057224 */ /* 0x000fe200078e02ff */
[C---:B------:R-:W-:Y:S01]  /*0f20*/  IADD3 R19, PT, PT, R0.reuse, R19, RZ ;  /* 0x0000001300137210 */ /* 0x040fe20007ffe0ff */
[----:B------:R-:W-:Y:S01]  /*0f30*/  IMAD.MOV.U32 R2, RZ, RZ, RZ ;  /* 0x000000ffff027224 */ /* 0x000fe200078e00ff */
[----:B------:R-:W-:Y:S01]  /*0f40*/  IABS R15, R0 ;  /* 0x00000000000f7213 */ /* 0x000fe20000000000 */
[----:B------:R-:W0:Y:S01]  /*0f50*/  LDC.64 R8, c[0x0][0x3b0] ;  /* 0x0000ec00ff087b82 */ /* 0x000e220000000a00 */
[----:B------:R-:W-:Y:S01]  /*0f60*/  IABS R13, R19 ;  /* 0x00000013000d7213 */ /* 0x000fe20000000000 */
[----:B------:R-:W-:Y:S01]  /*0f70*/  IMAD.HI.U32 R2, R3, R5, R2 ;  /* 0x0000000503027227 */ /* 0x000fe200078e0002 */
[----:B------:R-:W-:-:S03]  /*0f80*/  ISETP.GE.AND P3, PT, R0, RZ, PT ;  /* 0x000000ff0000720c */ /* 0x000fc60003f66270 */
[----:B------:R-:W-:Y:S02]  /*0f90*/  IMAD R16, R16, 0x100, R11 ;  /* 0x0000010010107824 */ /* 0x000fe400078e020b */
[C---:B------:R-:W-:Y:S01]  /*0fa0*/  IMAD.HI.U32 R3, R2.reuse, R15, RZ ;  /* 0x0000000f02037227 */ /* 0x040fe200078e00ff */
[----:B------:R-:W1:Y:S03]  /*0fb0*/  LDC.64 R6, c[0x0][0x3b8] ;  /* 0x0000ee00ff067b82 */ /* 0x000e660000000a00 */
[----:B------:R-:W-:-:S04]  /*0fc0*/  IMAD.HI.U32 R2, R2, R13, RZ ;  /* 0x0000000d02027227 */ /* 0x000fc800078e00ff */
[----:B------:R-:W-:Y:S01]  /*0fd0*/  IMAD.MOV R3, RZ, RZ, -R3 ;  /* 0x000000ffff037224 */ /* 0x000fe200078e0a03 */
[----:B------:R-:W2:Y:S01]  /*0fe0*/  LDC.64 R4, c[0x0][0x3c0] ;  /* 0x0000f000ff047b82 */ /* 0x000ea20000000a00 */
[----:B------:R-:W-:Y:S02]  /*0ff0*/  IMAD.MOV R2, RZ, RZ, -R2 ;  /* 0x000000ffff027224 */ /* 0x000fe400078e0a02 */
[C---:B------:R-:W-:Y:S02]  /*1000*/  IMAD R15, R10.reuse, R3, R15 ;  /* 0x000000030a0f7224 */ /* 0x040fe400078e020f */
[C---:B------:R-:W-:Y:S02]  /*1010*/  IMAD R13, R10.reuse, R2, R13 ;  /* 0x000000020a0d7224 */ /* 0x040fe400078e020d */
[----:B------:R-:W-:Y:S01]  /*1020*/  IMAD R16, R17, 0x10000, R16 ;  /* 0x0001000011107824 */ /* 0x000fe200078e0210 */
[C---:B------:R-:W-:Y:S01]  /*1030*/  ISETP.GT.U32.AND P1, PT, R10.reuse, R15, PT ;  /* 0x0000000f0a00720c */ /* 0x040fe20003f24070 */
[----:B------:R-:W3:Y:S01]  /*1040*/  LDC.64 R2, c[0x0][0x3c8] ;  /* 0x0000f200ff027b82 */ /* 0x000ee20000000a00 */
[----:B------:R-:W-:Y:S01]  /*1050*/  ISETP.GT.U32.AND P0, PT, R10, R13, PT ;  /* 0x0000000d0a00720c */ /* 0x000fe20003f04070 */
[----:B0-----:R-:W-:-:S04]  /*1060*/  IMAD.WIDE R8, R0, 0x4, R8 ;  /* 0x0000000400087825 */ /* 0x001fc800078e0208 */
[C---:B-1----:R-:W-:Y:S01]  /*1070*/  IMAD.WIDE R6, R0.reuse, 0x4, R6 ;  /* 0x0000000400067825 */ /* 0x042fe200078e0206 */
[----:B------:R-:W-:Y:S05]  /*1080*/  STG.E desc[UR4][R8.64], R0 ;  /* 0x0000000008007986 */ /* 0x000fea000c101904 */
[--C-:B------:R-:W-:Y:S01]  /*1090*/  @!P1 IMAD.IADD R15, R15, 0x1, -R10.reuse ;  /* 0x000000010f0f9824 */ /* 0x100fe200078e0a0a */
[----:B------:R-:W-:Y:S01]  /*10a0*/  ISETP.GE.AND P1, PT, R19, RZ, PT ;  /* 0x000000ff1300720c */ /* 0x000fe20003f26270 */
[----:B------:R-:W-:Y:S02]  /*10b0*/  @!P0 IMAD.IADD R13, R13, 0x1, -R10 ;  /* 0x000000010d0d8824 */ /* 0x000fe400078e0a0a */
[----:B--2---:R-:W-:Y:S01]  /*10c0*/  IMAD.WIDE R4, R0, 0x4, R4 ;  /* 0x0000000400047825 */ /* 0x004fe200078e0204 */
[----:B------:R-:W-:-:S02]  /*10d0*/  ISETP.GT.U32.AND P2, PT, R10, R15, PT ;  /* 0x0000000f0a00720c */ /* 0x000fc40003f44070 */
[----:B------:R-:W-:Y:S01]  /*10e0*/  ISETP.GT.U32.AND P0, PT, R10, R13, PT ;  /* 0x0000000d0a00720c */ /* 0x000fe20003f04070 */
[----:B---3--:R-:W-:-:S10]  /*10f0*/  IMAD.WIDE R2, R0, 0x4, R2 ;  /* 0x0000000400027825 */ /* 0x008fd400078e0202 */
[----:B------:R-:W-:Y:S02]  /*1100*/  @!P2 IMAD.IADD R15, R15, 0x1, -R10 ;  /* 0x000000010f0fa824 */ /* 0x000fe400078e0a0a */
[----:B------:R-:W-:Y:S02]  /*1110*/  @!P0 IADD3 R13, PT, PT, R13, -R10, RZ ;  /* 0x8000000a0d0d8210 */ /* 0x000fe40007ffe0ff */
[----:B------:R-:W-:Y:S01]  /*1120*/  @!P3 IMAD.MOV R15, RZ, RZ, -R15 ;  /* 0x000000ffff0fb224 */ /* 0x000fe200078e0a0f */
[----:B------:R-:W-:Y:S02]  /*1130*/  ISETP.NE.AND P0, PT, R11, RZ, PT ;  /* 0x000000ff0b00720c */ /* 0x000fe40003f05270 */
[----:B------:R-:W-:Y:S01]  /*1140*/  LOP3.LUT R10, RZ, R11, RZ, 0x33, !PT ;  /* 0x0000000bff0a7212 */ /* 0x000fe200078e33ff */
[----:B------:R-:W-:-:S03]  /*1150*/  @!P1 IMAD.MOV R13, RZ, RZ, -R13 ;  /* 0x000000ffff0d9224 */ /* 0x000fc600078e0a0d */
[C---:B------:R-:W-:Y:S02]  /*1160*/  SEL R15, R10.reuse, R15, !P0 ;  /* 0x0000000f0a0f7207 */ /* 0x040fe40004000000 */
[----:B------:R-:W-:-:S03]  /*1170*/  SEL R13, R10, R13, !P0 ;  /* 0x0000000d0a0d7207 */ /* 0x000fc60004000000 */
[----:B------:R-:W-:Y:S02]  /*1180*/  IMAD.IADD R15, R16, 0x1, -R15 ;  /* 0x00000001100f7824 */ /* 0x000fe400078e0a0f */
[----:B------:R-:W-:Y:S04]  /*1190*/  STG.E desc[UR4][R6.64], R13 ;  /* 0x0000000d06007986 */ /* 0x000fe8000c101904 */
[----:B------:R-:W-:Y:S04]  /*11a0*/  STG.E desc[UR4][R4.64], R17 ;  /* 0x0000001104007986 */ /* 0x000fe8000c101904 */
[----:B------:R-:W-:Y:S01]  /*11b0*/  STG.E desc[UR4][R2.64], R15 ;  /* 0x0000000f02007986 */ /* 0x000fe2000c101904 */
[----:B------:R-:W-:Y:S05]  /*11c0*/  EXIT ;  /* 0x000000000000794d */ /* 0x000fea0003800000 */
.L_x_159:
        /* <DEDUP_REMOVED lines=11> */
.L_x_167:


//--------------------- .text.hyperedge_clustering --------------------------
	.section	.text.hyperedge_clustering,"ax",@progbits
	.align	128
        .global         hyperedge_clustering
        .type           hyperedge_clustering,@function
        .size           hyperedge_clustering,(.L_x_168 - hyperedge_clustering)
        .other          hyperedge_clustering,@"STO_CUDA_ENTRY STV_DEFAULT"
hyperedge_clustering:
.text.hyperedge_clustering:
        /* <DEDUP_REMOVED lines=9> */
[----:B------:R-:W1:Y:S07]  /*0090*/  LDCU.64 UR4, c[0x0][0x358] ;  /* 0x00006b00ff0477ac */ /* 0x000e6e0008000a00 */
[----:B------:R-:W2:Y:S08]  /*00a0*/  LDC R6, c[0x0][0x384] ;  /* 0x0000e100ff067b82 */ /* 0x000eb00000000800 */
[----:B------:R-:W3:Y:S01]  /*00b0*/  LDC.64 R4, c[0x0][0x398] ;  /* 0x0000e600ff047b82 */ /* 0x000ee20000000a00 */
[----:B0-----:R-:W-:-:S05]  /*00c0*/  IMAD.WIDE R2, R7, 0x4, R2 ;  /* 0x0000000407027825 */ /* 0x001fca00078e0202 */
[----:B-1----:R-:W4:Y:S04]  /*00d0*/  LDG.E R0, desc[UR4][R2.64] ;  /* 0x0000000402007981 */ /* 0x002f28000c1e1900 */
[----:B------:R-:W4:Y:S01]  /*00e0*/  LDG.E R9, desc[UR4][R2.64+0x4] ;  /* 0x0000040402097981 */ /* 0x000f22000c1e1900 */
[----:B--2---:R-:W-:Y:S01]  /*00f0*/  SHF.R.S32.HI R6, RZ, 0x2, R6 ;  /* 0x00000002ff067819 */ /* 0x004fe20000011406 */
[----:B------:R-:W-:Y:S04]  /*0100*/  BSSY.RECONVERGENT B0, `(.L_x_160) ;  /* 0x000000f000007945 */ /* 0x000fe80003800200 */
[----:B------:R-:W-:-:S02]  /*0110*/  VIADD R8, R6, 0xffffffff ;  /* 0xffffffff06087836 */ /* 0x000fc40000000000 */
[----:B---3--:R-:W-:-:S04]  /*0120*/  IMAD.WIDE R4, R7, 0x4, R4 ;  /* 0x0000000407047825 */ /* 0x008fc800078e0204 */
[----:B----4-:R-:W-:-:S05]  /*0130*/  IMAD.IADD R0, R9, 0x1, -R0 ;  /* 0x0000000109007824 */ /* 0x010fca00078e0a00 */
[----:B------:R-:W-:-:S13]  /*0140*/  ISETP.GT.AND P0, PT, R0, 0x2, PT ;  /* 0x000000020000780c */ /* 0x000fda0003f04270 */
[----:B------:R-:W-:Y:S01]  /*0150*/  @!P0 LOP3.LUT R9, R8, R7, RZ, 0xc0, !PT ;  /* 0x0000000708098212 */ /* 0x000fe200078ec0ff */
[----:B------:R-:W-:Y:S06]  /*0160*/  @!P0 BRA `(.L_x_161) ;  /* 0x0000000000208947 */ /* 0x000fec0003800000 */
[----:B------:R-:W-:-:S13]  /*0170*/  ISETP.GT.U32.AND P0, PT, R0, 0x4, PT ;  /* 0x000000040000780c */ /* 0x000fda0003f04070 */
[----:B------:R-:W-:-:S05]  /*0180*/  @!P0 LOP3.LUT R9, R8, R7, RZ, 0xc0, !PT ;  /* 0x0000000708098212 */ /* 0x000fca00078ec0ff */
[----:B------:R-:W-:Y:S01]  /*0190*/  @!P0 IMAD.IADD R9, R6, 0x1, R9 ;  /* 0x0000000106098824 */ /* 0x000fe200078e0209 */
[----:B------:R-:W-:Y:S06]  /*01a0*/  @!P0 BRA `(.L_x_161) ;  /* 0x0000000000108947 */ /* 0x000fec0003800000 */
[----:B------:R-:W-:Y:S02]  /*01b0*/  ISETP.GT.U32.AND P0, PT, R0, 0x8, PT ;  /* 0x000000080000780c */ /* 0x000fe40003f04070 */
[----:B------:R-:W-:-:S11]  /*01c0*/  LOP3.LUT R7, R8, R7, RZ, 0xc0, !PT ;  /* 0x0000000708077212 */ /* 0x000fd600078ec0ff */
[C-C-:B------:R-:W-:Y:S02]  /*01d0*/  @!P0 IMAD R9, R6.reuse, 0x2, R7.reuse ;  /* 0x0000000206098824 */ /* 0x140fe400078e0207 */
[----:B------:R-:W-:-:S07]  /*01e0*/  @P0 IMAD R9, R6, 0x3, R7 ;  /* 0x0000000306090824 */ /* 0x000fce00078e0207 */
.L_x_161:
[----:B------:R-:W-:Y:S05]  /*01f0*/  BSYNC.RECONVERGENT B0 ;  /* 0x0000000000007941 */ /* 0x000fea0003800200 */
.L_x_160:
[----:B------:R-:W-:Y:S01]  /*0200*/  STG.E desc[UR4][R4.64], R9 ;  /* 0x0000000904007986 */ /* 0x000fe2000c101904 */
[----:B------:R-:W-:Y:S05]  /*0210*/  EXIT ;  /* 0x000000000000794d */ /* 0x000fea0003800000 */
.L_x_162:
        /* <DEDUP_REMOVED lines=14> */
.L_x_168:


//--------------------- .nv.shared.reserved.0     --------------------------
	.section	.nv.shared.reserved.0,"aw",@nobits
	.weak		__nv_reservedSMEM_offset_0_alias
	.size		__nv_reservedSMEM_offset_0_alias, 0, 64
	.other		__nv_reservedSMEM_offset_0_alias,@"STO_CUDA_RESERVED_SHARED STV_DEFAULT"
__nv_reservedSMEM_offset_0_alias:
	.zero		0
	.zero		64


//--------------------- .nv.constant0.balance_final --------------------------
	.section	.nv.constant0.balance_final,"a",@progbits
	.sectionflags	@""
	.align	4
.nv.constant0.balance_final:
	.zero		928


//--------------------- .nv.constant0.execute_refinement_moves --------------------------
	.section	.nv.constant0.execute_refinement_moves,"a",@progbits
	.sectionflags	@""
	.align	4
.nv.constant0.execute_refinement_moves:
	.zero		952


//--------------------- .nv.constant0.compute_refinement_moves --------------------------
	.section	.nv.constant0.compute_refinement_moves,"a",@progbits
	.sectionflags	@""
	.align	4
.nv.constant0.compute_refinement_moves:
	.zero		1024


//--------------------- .nv.constant0.execute_node_assignments --------------------------
	.section	.nv.constant0.execute_node_assignments,"a",@progbits
	.sectionflags	@""
	.align	4
.nv.constant0.execute_node_assignments:
	.zero		944


//--------------------- .nv.constant0.compute_node_preferences --------------------------
	.section	.nv.constant0.compute_node_preferences,"a",@progbits
	.sectionflags	@""
	.align	4
.nv.constant0.compute_node_preferences:
	.zero		976


//--------------------- .nv.constant0.hyperedge_clustering --------------------------
	.section	.nv.constant0.hyperedge_clustering,"a",@progbits
	.sectionflags	@""
	.align	4
.nv.constant0.hyperedge_clustering:
	.zero		928


//--------------------- SYMBOLS --------------------------

	.type		.nv.reservedSmem.offset0,@object
	.size		.nv.reservedSmem.offset0,0x4
